//
// Generated by NVIDIA NVVM Compiler
//
// Compiler Build ID: CL-36424714
// Cuda compilation tools, release 13.0, V13.0.88
// Based on NVVM 20.0.0
//

.version 9.0
.target sm_100
.address_size 64

	// .globl	_Z9kReflectHPfS_iiiib
// _ZZ13kDotProduct_rPfS_S_jE5shmem has been demoted

.visible .entry _Z9kReflectHPfS_iiiib(
	.param .u64 .ptr .align 1 _Z9kReflectHPfS_iiiib_param_0,
	.param .u64 .ptr .align 1 _Z9kReflectHPfS_iiiib_param_1,
	.param .u32 _Z9kReflectHPfS_iiiib_param_2,
	.param .u32 _Z9kReflectHPfS_iiiib_param_3,
	.param .u32 _Z9kReflectHPfS_iiiib_param_4,
	.param .u32 _Z9kReflectHPfS_iiiib_param_5,
	.param .u8 _Z9kReflectHPfS_iiiib_param_6
)
{
	.reg .pred 	%p<25>;
	.reg .b16 	%rs<2>;
	.reg .b32 	%r<126>;
	.reg .b32 	%f<31>;
	.reg .b64 	%rd<217>;

	ld.param.u64 	%rd5, [_Z9kReflectHPfS_iiiib_param_0];
	ld.param.u64 	%rd6, [_Z9kReflectHPfS_iiiib_param_1];
	ld.param.u32 	%r57, [_Z9kReflectHPfS_iiiib_param_2];
	ld.param.u32 	%r58, [_Z9kReflectHPfS_iiiib_param_3];
	ld.param.u32 	%r59, [_Z9kReflectHPfS_iiiib_param_4];
	ld.param.u32 	%r60, [_Z9kReflectHPfS_iiiib_param_5];
	ld.param.s8 	%rs1, [_Z9kReflectHPfS_iiiib_param_6];
	cvta.to.global.u64 	%rd1, %rd6;
	cvta.to.global.u64 	%rd2, %rd5;
	mov.u32 	%r61, %ctaid.y;
	shl.b32 	%r62, %r61, 2;
	mov.u32 	%r63, %tid.y;
	add.s32 	%r1, %r62, %r63;
	mul.lo.s32 	%r2, %r57, %r57;
	setp.ge.u32 	%p1, %r1, %r2;
	@%p1 bra 	$L__BB0_31;
	mov.u32 	%r64, %ctaid.x;
	mul.lo.s32 	%r65, %r64, %r60;
	shl.b32 	%r66, %r65, 5;
	mov.u32 	%r67, %tid.x;
	add.s32 	%r3, %r66, %r67;
	rem.s32 	%r68, %r1, %r57;
	not.b32 	%r69, %r68;
	add.s32 	%r70, %r57, %r1;
	sub.s32 	%r71, %r70, %r68;
	add.s32 	%r72, %r71, %r69;
	mad.lo.s32 	%r73, %r58, %r1, %r3;
	cvt.s64.s32 	%rd3, %r73;
	mad.lo.s32 	%r74, %r72, %r58, %r3;
	cvt.s64.s32 	%rd4, %r74;
	setp.lt.s32 	%p2, %r60, 1;
	@%p2 bra 	$L__BB0_31;
	setp.ne.s16 	%p3, %rs1, 0;
	mul.lo.s32 	%r4, %r58, %r2;
	@%p3 bra 	$L__BB0_17;
	setp.lt.s32 	%p15, %r59, 1;
	@%p15 bra 	$L__BB0_31;
	and.b32  	%r5, %r59, 7;
	and.b32  	%r6, %r59, 3;
	and.b32  	%r7, %r59, 2147483640;
	neg.s32 	%r8, %r7;
	mov.b32 	%r108, 0;
$L__BB0_5:
	setp.lt.u32 	%p16, %r59, 8;
	shl.b32 	%r10, %r108, 5;
	mov.b32 	%r119, 0;
	@%p16 bra 	$L__BB0_8;
	add.s32 	%r116, %r4, %r10;
	shl.b32 	%r96, %r4, 1;
	add.s32 	%r115, %r96, %r10;
	mad.lo.s32 	%r114, %r4, 3, %r10;
	shl.b32 	%r97, %r4, 2;
	add.s32 	%r113, %r97, %r10;
	mad.lo.s32 	%r112, %r4, 5, %r10;
	mad.lo.s32 	%r111, %r4, 6, %r10;
	mad.lo.s32 	%r110, %r4, 7, %r10;
	mov.u32 	%r109, %r10;
	mov.u32 	%r117, %r8;
$L__BB0_7:
	.pragma "nounroll";
	cvt.s64.s32 	%rd112, %r109;
	add.s64 	%rd113, %rd112, %rd3;
	shl.b64 	%rd114, %rd113, 2;
	add.s64 	%rd115, %rd2, %rd114;
	ld.global.f32 	%f16, [%rd115];
	add.s64 	%rd116, %rd112, %rd4;
	shl.b64 	%rd117, %rd116, 2;
	add.s64 	%rd118, %rd1, %rd117;
	st.global.f32 	[%rd118], %f16;
	cvt.s64.s32 	%rd119, %r116;
	add.s64 	%rd120, %rd119, %rd3;
	shl.b64 	%rd121, %rd120, 2;
	add.s64 	%rd122, %rd2, %rd121;
	ld.global.f32 	%f17, [%rd122];
	add.s64 	%rd123, %rd119, %rd4;
	shl.b64 	%rd124, %rd123, 2;
	add.s64 	%rd125, %rd1, %rd124;
	st.global.f32 	[%rd125], %f17;
	cvt.s64.s32 	%rd126, %r115;
	add.s64 	%rd127, %rd126, %rd3;
	shl.b64 	%rd128, %rd127, 2;
	add.s64 	%rd129, %rd2, %rd128;
	ld.global.f32 	%f18, [%rd129];
	add.s64 	%rd130, %rd126, %rd4;
	shl.b64 	%rd131, %rd130, 2;
	add.s64 	%rd132, %rd1, %rd131;
	st.global.f32 	[%rd132], %f18;
	cvt.s64.s32 	%rd133, %r114;
	add.s64 	%rd134, %rd133, %rd3;
	shl.b64 	%rd135, %rd134, 2;
	add.s64 	%rd136, %rd2, %rd135;
	ld.global.f32 	%f19, [%rd136];
	add.s64 	%rd137, %rd133, %rd4;
	shl.b64 	%rd138, %rd137, 2;
	add.s64 	%rd139, %rd1, %rd138;
	st.global.f32 	[%rd139], %f19;
	cvt.s64.s32 	%rd140, %r113;
	add.s64 	%rd141, %rd140, %rd3;
	shl.b64 	%rd142, %rd141, 2;
	add.s64 	%rd143, %rd2, %rd142;
	ld.global.f32 	%f20, [%rd143];
	add.s64 	%rd144, %rd140, %rd4;
	shl.b64 	%rd145, %rd144, 2;
	add.s64 	%rd146, %rd1, %rd145;
	st.global.f32 	[%rd146], %f20;
	cvt.s64.s32 	%rd147, %r112;
	add.s64 	%rd148, %rd147, %rd3;
	shl.b64 	%rd149, %rd148, 2;
	add.s64 	%rd150, %rd2, %rd149;
	ld.global.f32 	%f21, [%rd150];
	add.s64 	%rd151, %rd147, %rd4;
	shl.b64 	%rd152, %rd151, 2;
	add.s64 	%rd153, %rd1, %rd152;
	st.global.f32 	[%rd153], %f21;
	cvt.s64.s32 	%rd154, %r111;
	add.s64 	%rd155, %rd154, %rd3;
	shl.b64 	%rd156, %rd155, 2;
	add.s64 	%rd157, %rd2, %rd156;
	ld.global.f32 	%f22, [%rd157];
	add.s64 	%rd158, %rd154, %rd4;
	shl.b64 	%rd159, %rd158, 2;
	add.s64 	%rd160, %rd1, %rd159;
	st.global.f32 	[%rd160], %f22;
	cvt.s64.s32 	%rd161, %r110;
	add.s64 	%rd162, %rd161, %rd3;
	shl.b64 	%rd163, %rd162, 2;
	add.s64 	%rd164, %rd2, %rd163;
	ld.global.f32 	%f23, [%rd164];
	add.s64 	%rd165, %rd161, %rd4;
	shl.b64 	%rd166, %rd165, 2;
	add.s64 	%rd167, %rd1, %rd166;
	st.global.f32 	[%rd167], %f23;
	add.s32 	%r117, %r117, 8;
	shl.b32 	%r98, %r4, 3;
	add.s32 	%r116, %r116, %r98;
	add.s32 	%r115, %r115, %r98;
	add.s32 	%r114, %r114, %r98;
	add.s32 	%r113, %r113, %r98;
	add.s32 	%r112, %r112, %r98;
	add.s32 	%r111, %r111, %r98;
	add.s32 	%r110, %r110, %r98;
	add.s32 	%r109, %r109, %r98;
	setp.ne.s32 	%p17, %r117, 0;
	mov.u32 	%r119, %r7;
	@%p17 bra 	$L__BB0_7;
$L__BB0_8:
	setp.eq.s32 	%p18, %r5, 0;
	@%p18 bra 	$L__BB0_16;
	add.s32 	%r99, %r5, -1;
	setp.lt.u32 	%p19, %r99, 3;
	@%p19 bra 	$L__BB0_11;
	mad.lo.s32 	%r100, %r4, %r119, %r10;
	cvt.s64.s32 	%rd168, %r100;
	add.s64 	%rd169, %rd168, %rd3;
	shl.b64 	%rd170, %rd169, 2;
	add.s64 	%rd171, %rd2, %rd170;
	ld.global.f32 	%f24, [%rd171];
	add.s64 	%rd172, %rd168, %rd4;
	shl.b64 	%rd173, %rd172, 2;
	add.s64 	%rd174, %rd1, %rd173;
	st.global.f32 	[%rd174], %f24;
	add.s32 	%r101, %r100, %r4;
	cvt.s64.s32 	%rd175, %r101;
	add.s64 	%rd176, %rd175, %rd3;
	shl.b64 	%rd177, %rd176, 2;
	add.s64 	%rd178, %rd2, %rd177;
	ld.global.f32 	%f25, [%rd178];
	add.s64 	%rd179, %rd175, %rd4;
	shl.b64 	%rd180, %rd179, 2;
	add.s64 	%rd181, %rd1, %rd180;
	st.global.f32 	[%rd181], %f25;
	add.s32 	%r102, %r101, %r4;
	cvt.s64.s32 	%rd182, %r102;
	add.s64 	%rd183, %rd182, %rd3;
	shl.b64 	%rd184, %rd183, 2;
	add.s64 	%rd185, %rd2, %rd184;
	ld.global.f32 	%f26, [%rd185];
	add.s64 	%rd186, %rd182, %rd4;
	shl.b64 	%rd187, %rd186, 2;
	add.s64 	%rd188, %rd1, %rd187;
	st.global.f32 	[%rd188], %f26;
	add.s32 	%r103, %r102, %r4;
	cvt.s64.s32 	%rd189, %r103;
	add.s64 	%rd190, %rd189, %rd3;
	shl.b64 	%rd191, %rd190, 2;
	add.s64 	%rd192, %rd2, %rd191;
	ld.global.f32 	%f27, [%rd192];
	add.s64 	%rd193, %rd189, %rd4;
	shl.b64 	%rd194, %rd193, 2;
	add.s64 	%rd195, %rd1, %rd194;
	st.global.f32 	[%rd195], %f27;
	add.s32 	%r119, %r119, 4;
$L__BB0_11:
	setp.eq.s32 	%p20, %r6, 0;
	@%p20 bra 	$L__BB0_16;
	setp.eq.s32 	%p21, %r6, 1;
	@%p21 bra 	$L__BB0_14;
	mad.lo.s32 	%r104, %r4, %r119, %r10;
	cvt.s64.s32 	%rd196, %r104;
	add.s64 	%rd197, %rd196, %rd3;
	shl.b64 	%rd198, %rd197, 2;
	add.s64 	%rd199, %rd2, %rd198;
	ld.global.f32 	%f28, [%rd199];
	add.s64 	%rd200, %rd196, %rd4;
	shl.b64 	%rd201, %rd200, 2;
	add.s64 	%rd202, %rd1, %rd201;
	st.global.f32 	[%rd202], %f28;
	add.s32 	%r105, %r104, %r4;
	cvt.s64.s32 	%rd203, %r105;
	add.s64 	%rd204, %rd203, %rd3;
	shl.b64 	%rd205, %rd204, 2;
	add.s64 	%rd206, %rd2, %rd205;
	ld.global.f32 	%f29, [%rd206];
	add.s64 	%rd207, %rd203, %rd4;
	shl.b64 	%rd208, %rd207, 2;
	add.s64 	%rd209, %rd1, %rd208;
	st.global.f32 	[%rd209], %f29;
	add.s32 	%r119, %r119, 2;
$L__BB0_14:
	and.b32  	%r106, %r59, 1;
	setp.eq.b32 	%p22, %r106, 1;
	not.pred 	%p23, %p22;
	@%p23 bra 	$L__BB0_16;
	mad.lo.s32 	%r107, %r4, %r119, %r10;
	cvt.s64.s32 	%rd210, %r107;
	add.s64 	%rd211, %rd210, %rd3;
	shl.b64 	%rd212, %rd211, 2;
	add.s64 	%rd213, %rd2, %rd212;
	ld.global.f32 	%f30, [%rd213];
	add.s64 	%rd214, %rd210, %rd4;
	shl.b64 	%rd215, %rd214, 2;
	add.s64 	%rd216, %rd1, %rd215;
	st.global.f32 	[%rd216], %f30;
$L__BB0_16:
	add.s32 	%r108, %r108, 1;
	setp.eq.s32 	%p24, %r108, %r60;
	@%p24 bra 	$L__BB0_31;
	bra.uni 	$L__BB0_5;
$L__BB0_17:
	and.b32  	%r42, %r59, 7;
	add.s32 	%r43, %r42, -1;
	and.b32  	%r44, %r59, 3;
	and.b32  	%r45, %r59, 2147483640;
	and.b32  	%r46, %r59, 1;
	mov.b32 	%r121, 0;
$L__BB0_18:
	setp.lt.s32 	%p4, %r59, 1;
	shl.b32 	%r48, %r121, 5;
	add.s32 	%r76, %r48, %r3;
	setp.ge.s32 	%p5, %r76, %r58;
	or.pred  	%p6, %p5, %p4;
	@%p6 bra 	$L__BB0_30;
	setp.lt.u32 	%p7, %r59, 8;
	mov.b32 	%r124, 0;
	@%p7 bra 	$L__BB0_22;
	mov.b32 	%r122, 0;
$L__BB0_21:
	.pragma "nounroll";
	mad.lo.s32 	%r79, %r4, %r122, %r48;
	cvt.s64.s32 	%rd7, %r79;
	add.s64 	%rd8, %rd7, %rd3;
	shl.b64 	%rd9, %rd8, 2;
	add.s64 	%rd10, %rd2, %rd9;
	ld.global.f32 	%f1, [%rd10];
	add.s64 	%rd11, %rd7, %rd4;
	shl.b64 	%rd12, %rd11, 2;
	add.s64 	%rd13, %rd1, %rd12;
	st.global.f32 	[%rd13], %f1;
	add.s32 	%r80, %r79, %r4;
	cvt.s64.s32 	%rd14, %r80;
	add.s64 	%rd15, %rd14, %rd3;
	shl.b64 	%rd16, %rd15, 2;
	add.s64 	%rd17, %rd2, %rd16;
	ld.global.f32 	%f2, [%rd17];
	add.s64 	%rd18, %rd14, %rd4;
	shl.b64 	%rd19, %rd18, 2;
	add.s64 	%rd20, %rd1, %rd19;
	st.global.f32 	[%rd20], %f2;
	add.s32 	%r81, %r80, %r4;
	cvt.s64.s32 	%rd21, %r81;
	add.s64 	%rd22, %rd21, %rd3;
	shl.b64 	%rd23, %rd22, 2;
	add.s64 	%rd24, %rd2, %rd23;
	ld.global.f32 	%f3, [%rd24];
	add.s64 	%rd25, %rd21, %rd4;
	shl.b64 	%rd26, %rd25, 2;
	add.s64 	%rd27, %rd1, %rd26;
	st.global.f32 	[%rd27], %f3;
	add.s32 	%r82, %r81, %r4;
	cvt.s64.s32 	%rd28, %r82;
	add.s64 	%rd29, %rd28, %rd3;
	shl.b64 	%rd30, %rd29, 2;
	add.s64 	%rd31, %rd2, %rd30;
	ld.global.f32 	%f4, [%rd31];
	add.s64 	%rd32, %rd28, %rd4;
	shl.b64 	%rd33, %rd32, 2;
	add.s64 	%rd34, %rd1, %rd33;
	st.global.f32 	[%rd34], %f4;
	add.s32 	%r83, %r82, %r4;
	cvt.s64.s32 	%rd35, %r83;
	add.s64 	%rd36, %rd35, %rd3;
	shl.b64 	%rd37, %rd36, 2;
	add.s64 	%rd38, %rd2, %rd37;
	ld.global.f32 	%f5, [%rd38];
	add.s64 	%rd39, %rd35, %rd4;
	shl.b64 	%rd40, %rd39, 2;
	add.s64 	%rd41, %rd1, %rd40;
	st.global.f32 	[%rd41], %f5;
	add.s32 	%r84, %r83, %r4;
	cvt.s64.s32 	%rd42, %r84;
	add.s64 	%rd43, %rd42, %rd3;
	shl.b64 	%rd44, %rd43, 2;
	add.s64 	%rd45, %rd2, %rd44;
	ld.global.f32 	%f6, [%rd45];
	add.s64 	%rd46, %rd42, %rd4;
	shl.b64 	%rd47, %rd46, 2;
	add.s64 	%rd48, %rd1, %rd47;
	st.global.f32 	[%rd48], %f6;
	add.s32 	%r85, %r84, %r4;
	cvt.s64.s32 	%rd49, %r85;
	add.s64 	%rd50, %rd49, %rd3;
	shl.b64 	%rd51, %rd50, 2;
	add.s64 	%rd52, %rd2, %rd51;
	ld.global.f32 	%f7, [%rd52];
	add.s64 	%rd53, %rd49, %rd4;
	shl.b64 	%rd54, %rd53, 2;
	add.s64 	%rd55, %rd1, %rd54;
	st.global.f32 	[%rd55], %f7;
	add.s32 	%r86, %r85, %r4;
	cvt.s64.s32 	%rd56, %r86;
	add.s64 	%rd57, %rd56, %rd3;
	shl.b64 	%rd58, %rd57, 2;
	add.s64 	%rd59, %rd2, %rd58;
	ld.global.f32 	%f8, [%rd59];
	add.s64 	%rd60, %rd56, %rd4;
	shl.b64 	%rd61, %rd60, 2;
	add.s64 	%rd62, %rd1, %rd61;
	st.global.f32 	[%rd62], %f8;
	add.s32 	%r122, %r122, 8;
	setp.ne.s32 	%p8, %r122, %r45;
	mov.u32 	%r124, %r45;
	@%p8 bra 	$L__BB0_21;
$L__BB0_22:
	setp.eq.s32 	%p9, %r42, 0;
	@%p9 bra 	$L__BB0_30;
	setp.lt.u32 	%p10, %r43, 3;
	@%p10 bra 	$L__BB0_25;
	mad.lo.s32 	%r87, %r4, %r124, %r48;
	cvt.s64.s32 	%rd63, %r87;
	add.s64 	%rd64, %rd63, %rd3;
	shl.b64 	%rd65, %rd64, 2;
	add.s64 	%rd66, %rd2, %rd65;
	ld.global.f32 	%f9, [%rd66];
	add.s64 	%rd67, %rd63, %rd4;
	shl.b64 	%rd68, %rd67, 2;
	add.s64 	%rd69, %rd1, %rd68;
	st.global.f32 	[%rd69], %f9;
	add.s32 	%r88, %r87, %r4;
	cvt.s64.s32 	%rd70, %r88;
	add.s64 	%rd71, %rd70, %rd3;
	shl.b64 	%rd72, %rd71, 2;
	add.s64 	%rd73, %rd2, %rd72;
	ld.global.f32 	%f10, [%rd73];
	add.s64 	%rd74, %rd70, %rd4;
	shl.b64 	%rd75, %rd74, 2;
	add.s64 	%rd76, %rd1, %rd75;
	st.global.f32 	[%rd76], %f10;
	add.s32 	%r89, %r88, %r4;
	cvt.s64.s32 	%rd77, %r89;
	add.s64 	%rd78, %rd77, %rd3;
	shl.b64 	%rd79, %rd78, 2;
	add.s64 	%rd80, %rd2, %rd79;
	ld.global.f32 	%f11, [%rd80];
	add.s64 	%rd81, %rd77, %rd4;
	shl.b64 	%rd82, %rd81, 2;
	add.s64 	%rd83, %rd1, %rd82;
	st.global.f32 	[%rd83], %f11;
	add.s32 	%r90, %r89, %r4;
	cvt.s64.s32 	%rd84, %r90;
	add.s64 	%rd85, %rd84, %rd3;
	shl.b64 	%rd86, %rd85, 2;
	add.s64 	%rd87, %rd2, %rd86;
	ld.global.f32 	%f12, [%rd87];
	add.s64 	%rd88, %rd84, %rd4;
	shl.b64 	%rd89, %rd88, 2;
	add.s64 	%rd90, %rd1, %rd89;
	st.global.f32 	[%rd90], %f12;
	add.s32 	%r124, %r124, 4;
$L__BB0_25:
	setp.eq.s32 	%p11, %r44, 0;
	@%p11 bra 	$L__BB0_30;
	setp.eq.s32 	%p12, %r44, 1;
	@%p12 bra 	$L__BB0_28;
	mad.lo.s32 	%r91, %r4, %r124, %r48;
	cvt.s64.s32 	%rd91, %r91;
	add.s64 	%rd92, %rd91, %rd3;
	shl.b64 	%rd93, %rd92, 2;
	add.s64 	%rd94, %rd2, %rd93;
	ld.global.f32 	%f13, [%rd94];
	add.s64 	%rd95, %rd91, %rd4;
	shl.b64 	%rd96, %rd95, 2;
	add.s64 	%rd97, %rd1, %rd96;
	st.global.f32 	[%rd97], %f13;
	add.s32 	%r92, %r91, %r4;
	cvt.s64.s32 	%rd98, %r92;
	add.s64 	%rd99, %rd98, %rd3;
	shl.b64 	%rd100, %rd99, 2;
	add.s64 	%rd101, %rd2, %rd100;
	ld.global.f32 	%f14, [%rd101];
	add.s64 	%rd102, %rd98, %rd4;
	shl.b64 	%rd103, %rd102, 2;
	add.s64 	%rd104, %rd1, %rd103;
	st.global.f32 	[%rd104], %f14;
	add.s32 	%r124, %r124, 2;
$L__BB0_28:
	setp.eq.s32 	%p13, %r46, 0;
	@%p13 bra 	$L__BB0_30;
	mad.lo.s32 	%r93, %r4, %r124, %r48;
	cvt.s64.s32 	%rd105, %r93;
	add.s64 	%rd106, %rd105, %rd3;
	shl.b64 	%rd107, %rd106, 2;
	add.s64 	%rd108, %rd2, %rd107;
	ld.global.f32 	%f15, [%rd108];
	add.s64 	%rd109, %rd105, %rd4;
	shl.b64 	%rd110, %rd109, 2;
	add.s64 	%rd111, %rd1, %rd110;
	st.global.f32 	[%rd111], %f15;
$L__BB0_30:
	add.s32 	%r121, %r121, 1;
	setp.ne.s32 	%p14, %r121, %r60;
	@%p14 bra 	$L__BB0_18;
$L__BB0_31:
	ret;

}
	// .globl	_Z5kTilePKfPfjjjj
.visible .entry _Z5kTilePKfPfjjjj(
	.param .u64 .ptr .align 1 _Z5kTilePKfPfjjjj_param_0,
	.param .u64 .ptr .align 1 _Z5kTilePKfPfjjjj_param_1,
	.param .u32 _Z5kTilePKfPfjjjj_param_2,
	.param .u32 _Z5kTilePKfPfjjjj_param_3,
	.param .u32 _Z5kTilePKfPfjjjj_param_4,
	.param .u32 _Z5kTilePKfPfjjjj_param_5
)
{
	.reg .pred 	%p<3>;
	.reg .b32 	%r<21>;
	.reg .b32 	%f<2>;
	.reg .b64 	%rd<9>;

	ld.param.u64 	%rd3, [_Z5kTilePKfPfjjjj_param_0];
	ld.param.u64 	%rd4, [_Z5kTilePKfPfjjjj_param_1];
	ld.param.u32 	%r7, [_Z5kTilePKfPfjjjj_param_2];
	ld.param.u32 	%r8, [_Z5kTilePKfPfjjjj_param_3];
	ld.param.u32 	%r9, [_Z5kTilePKfPfjjjj_param_4];
	ld.param.u32 	%r10, [_Z5kTilePKfPfjjjj_param_5];
	mov.u32 	%r11, %ctaid.x;
	mov.u32 	%r1, %ntid.x;
	mov.u32 	%r12, %tid.x;
	mad.lo.s32 	%r20, %r11, %r1, %r12;
	mul.lo.s32 	%r3, %r10, %r9;
	setp.ge.u32 	%p1, %r20, %r3;
	@%p1 bra 	$L__BB1_3;
	mov.u32 	%r13, %nctaid.x;
	mul.lo.s32 	%r4, %r1, %r13;
	cvta.to.global.u64 	%rd1, %rd3;
	cvta.to.global.u64 	%rd2, %rd4;
$L__BB1_2:
	div.u32 	%r14, %r20, %r9;
	mul.lo.s32 	%r15, %r14, %r9;
	sub.s32 	%r16, %r20, %r15;
	rem.u32 	%r17, %r14, %r8;
	rem.u32 	%r18, %r16, %r7;
	mad.lo.s32 	%r19, %r17, %r7, %r18;
	mul.wide.u32 	%rd5, %r19, 4;
	add.s64 	%rd6, %rd1, %rd5;
	ld.global.f32 	%f1, [%rd6];
	mul.wide.u32 	%rd7, %r20, 4;
	add.s64 	%rd8, %rd2, %rd7;
	st.global.f32 	[%rd8], %f1;
	add.s32 	%r20, %r20, %r4;
	setp.lt.u32 	%p2, %r20, %r3;
	@%p2 bra 	$L__BB1_2;
$L__BB1_3:
	ret;

}
	// .globl	_Z13kDotProduct_rPfS_S_j
.visible .entry _Z13kDotProduct_rPfS_S_j(
	.param .u64 .ptr .align 1 _Z13kDotProduct_rPfS_S_j_param_0,
	.param .u64 .ptr .align 1 _Z13kDotProduct_rPfS_S_j_param_1,
	.param .u64 .ptr .align 1 _Z13kDotProduct_rPfS_S_j_param_2,
	.param .u32 _Z13kDotProduct_rPfS_S_j_param_3
)
{
	.reg .pred 	%p<8>;
	.reg .b32 	%r<16>;
	.reg .b32 	%f<35>;
	.reg .b64 	%rd<12>;
	// demoted variable
	.shared .align 4 .b8 _ZZ13kDotProduct_rPfS_S_jE5shmem[2048];
	ld.param.u64 	%rd3, [_Z13kDotProduct_rPfS_S_j_param_0];
	ld.param.u64 	%rd4, [_Z13kDotProduct_rPfS_S_j_param_1];
	ld.param.u64 	%rd5, [_Z13kDotProduct_rPfS_S_j_param_2];
	ld.param.u32 	%r8, [_Z13kDotProduct_rPfS_S_j_param_3];
	mov.u32 	%r1, %ctaid.x;
	shl.b32 	%r9, %r1, 9;
	mov.u32 	%r2, %tid.x;
	add.s32 	%r15, %r9, %r2;
	shl.b32 	%r10, %r2, 2;
	mov.u32 	%r11, _ZZ13kDotProduct_rPfS_S_jE5shmem;
	add.s32 	%r4, %r11, %r10;
	mov.b32 	%r12, 0;
	st.shared.u32 	[%r4], %r12;
	mov.u32 	%r13, %nctaid.x;
	shl.b32 	%r5, %r13, 9;
	min.u32 	%r14, %r5, %r8;
	setp.le.u32 	%p1, %r14, %r15;
	@%p1 bra 	$L__BB2_4;
	cvta.to.global.u64 	%rd1, %rd3;
	cvta.to.global.u64 	%rd2, %rd4;
	mov.f32 	%f34, 0f00000000;
$L__BB2_2:
	mul.wide.u32 	%rd6, %r15, 4;
	add.s64 	%rd7, %rd1, %rd6;
	ld.global.f32 	%f4, [%rd7];
	add.s64 	%rd8, %rd2, %rd6;
	ld.global.f32 	%f5, [%rd8];
	fma.rn.f32 	%f34, %f4, %f5, %f34;
	add.s32 	%r15, %r15, %r5;
	setp.lt.u32 	%p2, %r15, %r8;
	@%p2 bra 	$L__BB2_2;
	st.shared.f32 	[%r4], %f34;
$L__BB2_4:
	bar.sync 	0;
	setp.gt.u32 	%p3, %r2, 255;
	@%p3 bra 	$L__BB2_6;
	ld.shared.f32 	%f6, [%r4+1024];
	ld.shared.f32 	%f7, [%r4];
	add.f32 	%f8, %f6, %f7;
	st.shared.f32 	[%r4], %f8;
$L__BB2_6:
	bar.sync 	0;
	setp.gt.u32 	%p4, %r2, 127;
	@%p4 bra 	$L__BB2_8;
	ld.shared.f32 	%f9, [%r4+512];
	ld.shared.f32 	%f10, [%r4];
	add.f32 	%f11, %f9, %f10;
	st.shared.f32 	[%r4], %f11;
$L__BB2_8:
	bar.sync 	0;
	setp.gt.u32 	%p5, %r2, 63;
	@%p5 bra 	$L__BB2_10;
	ld.shared.f32 	%f12, [%r4+256];
	ld.shared.f32 	%f13, [%r4];
	add.f32 	%f14, %f12, %f13;
	st.shared.f32 	[%r4], %f14;
$L__BB2_10:
	bar.sync 	0;
	setp.gt.u32 	%p6, %r2, 31;
	@%p6 bra 	$L__BB2_13;
	ld.volatile.shared.f32 	%f15, [%r4+128];
	ld.volatile.shared.f32 	%f16, [%r4];
	add.f32 	%f17, %f15, %f16;
	st.volatile.shared.f32 	[%r4], %f17;
	ld.volatile.shared.f32 	%f18, [%r4+64];
	ld.volatile.shared.f32 	%f19, [%r4];
	add.f32 	%f20, %f18, %f19;
	st.volatile.shared.f32 	[%r4], %f20;
	ld.volatile.shared.f32 	%f21, [%r4+32];
	ld.volatile.shared.f32 	%f22, [%r4];
	add.f32 	%f23, %f21, %f22;
	st.volatile.shared.f32 	[%r4], %f23;
	ld.volatile.shared.f32 	%f24, [%r4+16];
	ld.volatile.shared.f32 	%f25, [%r4];
	add.f32 	%f26, %f24, %f25;
	st.volatile.shared.f32 	[%r4], %f26;
	ld.volatile.shared.f32 	%f27, [%r4+8];
	ld.volatile.shared.f32 	%f28, [%r4];
	add.f32 	%f29, %f27, %f28;
	st.volatile.shared.f32 	[%r4], %f29;
	ld.volatile.shared.f32 	%f30, [%r4+4];
	ld.volatile.shared.f32 	%f31, [%r4];
	add.f32 	%f32, %f30, %f31;
	st.volatile.shared.f32 	[%r4], %f32;
	setp.ne.s32 	%p7, %r2, 0;
	@%p7 bra 	$L__BB2_13;
	ld.volatile.shared.f32 	%f33, [%r4];
	cvta.to.global.u64 	%rd9, %rd5;
	mul.wide.u32 	%rd10, %r1, 4;
	add.s64 	%rd11, %rd9, %rd10;
	st.global.f32 	[%rd11], %f33;
$L__BB2_13:
	ret;

}


// ===== COMPILED SASS (sm_100) =====

	.target	sm_100

	.elftype	@"ET_EXEC"


//--------------------- .note.nv.tkinfo           --------------------------
	.section	.note.nv.tkinfo,"",@"SHT_NOTE"
	.sectionflags	@"SHF_NOTE_NV_TKINFO"
	.tkinfo
        /*0018*/ 	.word	0x00000002
        /*0030*/ 	.string	""
        /*0030*/ 	.string	"ptxas"
        /*0030*/ 	.string	"Cuda compilation tools, release 13.0, V13.0.88"
        /*0030*/ 	.string	"Build cuda_13.0.r13.0/compiler.36424714_0"
        /*0030*/ 	.string	"-arch sm_100 -m 64 "



//--------------------- .note.nv.cuinfo           --------------------------
	.section	.note.nv.cuinfo,"",@"SHT_NOTE"
	.sectionflags	@"SHF_NOTE_NV_CUINFO"
        /*0018*/ 	.short	0x0002
        /*001a*/ 	.short	0x0064
        /*001c*/ 	.short	0x0082
	.zero		2


//--------------------- .nv.info                  --------------------------
	.section	.nv.info,"",@"SHT_CUDA_INFO"
	.align	4


	//----- nvinfo : EIATTR_REGCOUNT
	.align		4
        /*0000*/ 	.byte	0x04, 0x2f
        /*0002*/ 	.short	(.L_1 - .L_0)
	.align		4
.L_0:
        /*0004*/ 	.word	index@(_Z9kReflectHPfS_iiiib)
        /*0008*/ 	.word	0x00000020


	//----- nvinfo : EIATTR_FRAME_SIZE
	.align		4
.L_1:
        /*000c*/ 	.byte	0x04, 0x11
        /*000e*/ 	.short	(.L_3 - .L_2)
	.align		4
.L_2:
        /*0010*/ 	.word	index@(_Z9kReflectHPfS_iiiib)
        /*0014*/ 	.word	0x00000000


	//----- nvinfo : EIATTR_REGCOUNT
	.align		4
.L_3:
        /*0018*/ 	.byte	0x04, 0x2f
        /*001a*/ 	.short	(.L_5 - .L_4)
	.align		4
.L_4:
        /*001c*/ 	.word	index@(_Z5kTilePKfPfjjjj)
        /*0020*/ 	.word	0x00000015


	//----- nvinfo : EIATTR_FRAME_SIZE
	.align		4
.L_5:
        /*0024*/ 	.byte	0x04, 0x11
        /*0026*/ 	.short	(.L_7 - .L_6)
	.align		4
.L_6:
        /*0028*/ 	.word	index@(_Z5kTilePKfPfjjjj)
        /*002c*/ 	.word	0x00000000


	//----- nvinfo : EIATTR_REGCOUNT
	.align		4
.L_7:
        /*0030*/ 	.byte	0x04, 0x2f
        /*0032*/ 	.short	(.L_9 - .L_8)
	.align		4
.L_8:
        /*0034*/ 	.word	index@(_Z13kDotProduct_rPfS_S_j)
        /*0038*/ 	.word	0x00000012


	//----- nvinfo : EIATTR_FRAME_SIZE
	.align		4
.L_9:
        /*003c*/ 	.byte	0x04, 0x11
        /*003e*/ 	.short	(.L_11 - .L_10)
	.align		4
.L_10:
        /*0040*/ 	.word	index@(_Z13kDotProduct_rPfS_S_j)
        /*0044*/ 	.word	0x00000000


	//----- nvinfo : EIATTR_MIN_STACK_SIZE
	.align		4
.L_11:
        /*0048*/ 	.byte	0x04, 0x12
        /*004a*/ 	.short	(.L_13 - .L_12)
	.align		4
.L_12:
        /*004c*/ 	.word	index@(_Z13kDotProduct_rPfS_S_j)
        /*0050*/ 	.word	0x00000000


	//----- nvinfo : EIATTR_MIN_STACK_SIZE
	.align		4
.L_13:
        /*0054*/ 	.byte	0x04, 0x12
        /*0056*/ 	.short	(.L_15 - .L_14)
	.align		4
.L_14:
        /*0058*/ 	.word	index@(_Z5kTilePKfPfjjjj)
        /*005c*/ 	.word	0x00000000


	//----- nvinfo : EIATTR_MIN_STACK_SIZE
	.align		4
.L_15:
        /*0060*/ 	.byte	0x04, 0x12
        /*0062*/ 	.short	(.L_17 - .L_16)
	.align		4
.L_16:
        /*0064*/ 	.word	index@(_Z9kReflectHPfS_iiiib)
        /*0068*/ 	.word	0x00000000
.L_17:


//--------------------- .nv.compat                --------------------------
	.section	.nv.compat,"",@"SHT_CUDA_COMPAT_INFO"
	.align	4
        /*0000*/ 	.byte	0x02, 0x09, 0x00, 0x00, 0x02, 0x02, 0x01, 0x00, 0x02, 0x05, 0x05, 0x00, 0x03, 0x07, 0x01, 0x01
        /*0010*/ 	.byte	0x02, 0x03, 0x00, 0x00, 0x02, 0x06, 0x01, 0x00, 0x04, 0x0b, 0x08, 0x00, 0x09, 0x00, 0x00, 0x00
        /*0020*/ 	.byte	0x00, 0x00, 0x00, 0x00


//--------------------- .nv.info._Z13kDotProduct_rPfS_S_j --------------------------
	.section	.nv.info._Z13kDotProduct_rPfS_S_j,"",@"SHT_CUDA_INFO"
	.sectionflags	@""
	.align	4


	//----- nvinfo : EIATTR_CUDA_API_VERSION
	.align		4
        /*0000*/ 	.byte	0x04, 0x37
        /*0002*/ 	.short	(.L_19 - .L_18)
.L_18:
        /*0004*/ 	.word	0x00000082


	//----- nvinfo : EIATTR_KPARAM_INFO
	.align		4
.L_19:
        /*0008*/ 	.byte	0x04, 0x17
        /*000a*/ 	.short	(.L_21 - .L_20)
.L_20:
        /*000c*/ 	.word	0x00000000
        /*0010*/ 	.short	0x0003
        /*0012*/ 	.short	0x0018
        /*0014*/ 	.byte	0x00, 0xf0, 0x11, 0x00


	//----- nvinfo : EIATTR_KPARAM_INFO
	.align		4
.L_21:
        /*0018*/ 	.byte	0x04, 0x17
        /*001a*/ 	.short	(.L_23 - .L_22)
.L_22:
        /*001c*/ 	.word	0x00000000
        /*0020*/ 	.short	0x0002
        /*0022*/ 	.short	0x0010
        /*0024*/ 	.byte	0x00, 0xf5, 0x21, 0x00


	//----- nvinfo : EIATTR_KPARAM_INFO
	.align		4
.L_23:
        /*0028*/ 	.byte	0x04, 0x17
        /*002a*/ 	.short	(.L_25 - .L_24)
.L_24:
        /*002c*/ 	.word	0x00000000
        /*0030*/ 	.short	0x0001
        /*0032*/ 	.short	0x0008
        /*0034*/ 	.byte	0x00, 0xf5, 0x21, 0x00


	//----- nvinfo : EIATTR_KPARAM_INFO
	.align		4
.L_25:
        /*0038*/ 	.byte	0x04, 0x17
        /*003a*/ 	.short	(.L_27 - .L_26)
.L_26:
        /*003c*/ 	.word	0x00000000
        /*0040*/ 	.short	0x0000
        /*0042*/ 	.short	0x0000
        /*0044*/ 	.byte	0x00, 0xf5, 0x21, 0x00


	//----- nvinfo : EIATTR_SPARSE_MMA_MASK
	.align		4
.L_27:
        /*0048*/ 	.byte	0x03, 0x50
        /*004a*/ 	.short	0x0000


	//----- nvinfo : EIATTR_MAXREG_COUNT
	.align		4
        /*004c*/ 	.byte	0x03, 0x1b
        /*004e*/ 	.short	0x00ff


	//----- nvinfo : EIATTR_NUM_BARRIERS
	.align		4
        /*0050*/ 	.byte	0x02, 0x4c
        /*0052*/ 	.byte	0x01
	.zero		1


	//----- nvinfo : EIATTR_MERCURY_ISA_VERSION
	.align		4
        /*0054*/ 	.byte	0x03, 0x5f
        /*0056*/ 	.short	0x0101


	//----- nvinfo : EIATTR_VRC_CTA_INIT_COUNT
	.align		4
        /*0058*/ 	.byte	0x02, 0x4a
	.zero		1
	.zero		1


	//----- nvinfo : EIATTR_EXIT_INSTR_OFFSETS
	.align		4
        /*005c*/ 	.byte	0x04, 0x1c
        /*005e*/ 	.short	(.L_29 - .L_28)


	//   ....[0]....
.L_28:
        /*0060*/ 	.word	0x00000360


	//   ....[1]....
        /*0064*/ 	.word	0x00000500


	//   ....[2]....
        /*0068*/ 	.word	0x00000550


	//----- nvinfo : EIATTR_CRS_STACK_SIZE
	.align		4
.L_29:
        /*006c*/ 	.byte	0x04, 0x1e
        /*006e*/ 	.short	(.L_31 - .L_30)
.L_30:
        /*0070*/ 	.word	0x00000000


	//----- nvinfo : EIATTR_CBANK_PARAM_SIZE
	.align		4
.L_31:
        /*0074*/ 	.byte	0x03, 0x19
        /*0076*/ 	.short	0x001c


	//----- nvinfo : EIATTR_PARAM_CBANK
	.align		4
        /*0078*/ 	.byte	0x04, 0x0a
        /*007a*/ 	.short	(.L_33 - .L_32)
	.align		4
.L_32:
        /*007c*/ 	.word	index@(.nv.constant0._Z13kDotProduct_rPfS_S_j)
        /*0080*/ 	.short	0x0380
        /*0082*/ 	.short	0x001c


	//----- nvinfo : EIATTR_SW_WAR
	.align		4
.L_33:
        /*0084*/ 	.byte	0x04, 0x36
        /*0086*/ 	.short	(.L_35 - .L_34)
.L_34:
        /*0088*/ 	.word	0x00000008
.L_35:


//--------------------- .nv.info._Z5kTilePKfPfjjjj --------------------------
	.section	.nv.info._Z5kTilePKfPfjjjj,"",@"SHT_CUDA_INFO"
	.sectionflags	@""
	.align	4


	//----- nvinfo : EIATTR_CUDA_API_VERSION
	.align		4
        /*0000*/ 	.byte	0x04, 0x37
        /*0002*/ 	.short	(.L_37 - .L_36)
.L_36:
        /*0004*/ 	.word	0x00000082


	//----- nvinfo : EIATTR_KPARAM_INFO
	.align		4
.L_37:
        /*0008*/ 	.byte	0x04, 0x17
        /*000a*/ 	.short	(.L_39 - .L_38)
.L_38:
        /*000c*/ 	.word	0x00000000
        /*0010*/ 	.short	0x0005
        /*0012*/ 	.short	0x001c
        /*0014*/ 	.byte	0x00, 0xf0, 0x11, 0x00


	//----- nvinfo : EIATTR_KPARAM_INFO
	.align		4
.L_39:
        /*0018*/ 	.byte	0x04, 0x17
        /*001a*/ 	.short	(.L_41 - .L_40)
.L_40:
        /*001c*/ 	.word	0x00000000
        /*0020*/ 	.short	0x0004
        /*0022*/ 	.short	0x0018
        /*0024*/ 	.byte	0x00, 0xf0, 0x11, 0x00


	//----- nvinfo : EIATTR_KPARAM_INFO
	.align		4
.L_41:
        /*0028*/ 	.byte	0x04, 0x17
        /*002a*/ 	.short	(.L_43 - .L_42)
.L_42:
        /*002c*/ 	.word	0x00000000
        /*0030*/ 	.short	0x0003
        /*0032*/ 	.short	0x0014
        /*0034*/ 	.byte	0x00, 0xf0, 0x11, 0x00


	//----- nvinfo : EIATTR_KPARAM_INFO
	.align		4
.L_43:
        /*0038*/ 	.byte	0x04, 0x17
        /*003a*/ 	.short	(.L_45 - .L_44)
.L_44:
        /*003c*/ 	.word	0x00000000
        /*0040*/ 	.short	0x0002
        /*0042*/ 	.short	0x0010
        /*0044*/ 	.byte	0x00, 0xf0, 0x11, 0x00


	//----- nvinfo : EIATTR_KPARAM_INFO
	.align		4
.L_45:
        /*0048*/ 	.byte	0x04, 0x17
        /*004a*/ 	.short	(.L_47 - .L_46)
.L_46:
        /*004c*/ 	.word	0x00000000
        /*0050*/ 	.short	0x0001
        /*0052*/ 	.short	0x0008
        /*0054*/ 	.byte	0x00, 0xf5, 0x21, 0x00


	//----- nvinfo : EIATTR_KPARAM_INFO
	.align		4
.L_47:
        /*0058*/ 	.byte	0x04, 0x17
        /*005a*/ 	.short	(.L_49 - .L_48)
.L_48:
        /*005c*/ 	.word	0x00000000
        /*0060*/ 	.short	0x0000
        /*0062*/ 	.short	0x0000
        /*0064*/ 	.byte	0x00, 0xf5, 0x21, 0x00


	//----- nvinfo : EIATTR_SPARSE_MMA_MASK
	.align		4
.L_49:
        /*0068*/ 	.byte	0x03, 0x50
        /*006a*/ 	.short	0x0000


	//----- nvinfo : EIATTR_MAXREG_COUNT
	.align		4
        /*006c*/ 	.byte	0x03, 0x1b
        /*006e*/ 	.short	0x00ff


	//----- nvinfo : EIATTR_MERCURY_ISA_VERSION
	.align		4
        /*0070*/ 	.byte	0x03, 0x5f
        /*0072*/ 	.short	0x0101


	//----- nvinfo : EIATTR_VRC_CTA_INIT_COUNT
	.align		4
        /*0074*/ 	.byte	0x02, 0x4a
	.zero		1
	.zero		1


	//----- nvinfo : EIATTR_EXIT_INSTR_OFFSETS
	.align		4
        /*0078*/ 	.byte	0x04, 0x1c
        /*007a*/ 	.short	(.L_51 - .L_50)


	//   ....[0]....
.L_50:
        /*007c*/ 	.word	0x00000080


	//   ....[1]....
        /*0080*/ 	.word	0x00000520


	//----- nvinfo : EIATTR_CRS_STACK_SIZE
	.align		4
.L_51:
        /*0084*/ 	.byte	0x04, 0x1e
        /*0086*/ 	.short	(.L_53 - .L_52)
.L_52:
        /*0088*/ 	.word	0x00000000


	//----- nvinfo : EIATTR_CBANK_PARAM_SIZE
	.align		4
.L_53:
        /*008c*/ 	.byte	0x03, 0x19
        /*008e*/ 	.short	0x0020


	//----- nvinfo : EIATTR_PARAM_CBANK
	.align		4
        /*0090*/ 	.byte	0x04, 0x0a
        /*0092*/ 	.short	(.L_55 - .L_54)
	.align		4
.L_54:
        /*0094*/ 	.word	index@(.nv.constant0._Z5kTilePKfPfjjjj)
        /*0098*/ 	.short	0x0380
        /*009a*/ 	.short	0x0020


	//----- nvinfo : EIATTR_SW_WAR
	.align		4
.L_55:
        /*009c*/ 	.byte	0x04, 0x36
        /*009e*/ 	.short	(.L_57 - .L_56)
.L_56:
        /*00a0*/ 	.word	0x00000008
.L_57:


//--------------------- .nv.info._Z9kReflectHPfS_iiiib --------------------------
	.section	.nv.info._Z9kReflectHPfS_iiiib,"",@"SHT_CUDA_INFO"
	.sectionflags	@""
	.align	4


	//----- nvinfo : EIATTR_CUDA_API_VERSION
	.align		4
        /*0000*/ 	.byte	0x04, 0x37
        /*0002*/ 	.short	(.L_59 - .L_58)
.L_58:
        /*0004*/ 	.word	0x00000082


	//----- nvinfo : EIATTR_KPARAM_INFO
	.align		4
.L_59:
        /*0008*/ 	.byte	0x04, 0x17
        /*000a*/ 	.short	(.L_61 - .L_60)
.L_60:
        /*000c*/ 	.word	0x00000000
        /*0010*/ 	.short	0x0006
        /*0012*/ 	.short	0x0020
        /*0014*/ 	.byte	0x00, 0xf0, 0x05, 0x00


	//----- nvinfo : EIATTR_KPARAM_INFO
	.align		4
.L_61:
        /*0018*/ 	.byte	0x04, 0x17
        /*001a*/ 	.short	(.L_63 - .L_62)
.L_62:
        /*001c*/ 	.word	0x00000000
        /*0020*/ 	.short	0x0005
        /*0022*/ 	.short	0x001c
        /*0024*/ 	.byte	0x00, 0xf0, 0x11, 0x00


	//----- nvinfo : EIATTR_KPARAM_INFO
	.align		4
.L_63:
        /*0028*/ 	.byte	0x04, 0x17
        /*002a*/ 	.short	(.L_65 - .L_64)
.L_64:
        /*002c*/ 	.word	0x00000000
        /*0030*/ 	.short	0x0004
        /*0032*/ 	.short	0x0018
        /*0034*/ 	.byte	0x00, 0xf0, 0x11, 0x00


	//----- nvinfo : EIATTR_KPARAM_INFO
	.align		4
.L_65:
        /*0038*/ 	.byte	0x04, 0x17
        /*003a*/ 	.short	(.L_67 - .L_66)
.L_66:
        /*003c*/ 	.word	0x00000000
        /*0040*/ 	.short	0x0003
        /*0042*/ 	.short	0x0014
        /*0044*/ 	.byte	0x00, 0xf0, 0x11, 0x00


	//----- nvinfo : EIATTR_KPARAM_INFO
	.align		4
.L_67:
        /*0048*/ 	.byte	0x04, 0x17
        /*004a*/ 	.short	(.L_69 - .L_68)
.L_68:
        /*004c*/ 	.word	0x00000000
        /*0050*/ 	.short	0x0002
        /*0052*/ 	.short	0x0010
        /*0054*/ 	.byte	0x00, 0xf0, 0x11, 0x00


	//----- nvinfo : EIATTR_KPARAM_INFO
	.align		4
.L_69:
        /*0058*/ 	.byte	0x04, 0x17
        /*005a*/ 	.short	(.L_71 - .L_70)
.L_70:
        /*005c*/ 	.word	0x00000000
        /*0060*/ 	.short	0x0001
        /*0062*/ 	.short	0x0008
        /*0064*/ 	.byte	0x00, 0xf5, 0x21, 0x00


	//----- nvinfo : EIATTR_KPARAM_INFO
	.align		4
.L_71:
        /*0068*/ 	.byte	0x04, 0x17
        /*006a*/ 	.short	(.L_73 - .L_72)
.L_72:
        /*006c*/ 	.word	0x00000000
        /*0070*/ 	.short	0x0000
        /*0072*/ 	.short	0x0000
        /*0074*/ 	.byte	0x00, 0xf5, 0x21, 0x00


	//----- nvinfo : EIATTR_SPARSE_MMA_MASK
	.align		4
.L_73:
        /*0078*/ 	.byte	0x03, 0x50
        /*007a*/ 	.short	0x0000


	//----- nvinfo : EIATTR_MAXREG_COUNT
	.align		4
        /*007c*/ 	.byte	0x03, 0x1b
        /*007e*/ 	.short	0x00ff


	//----- nvinfo : EIATTR_MERCURY_ISA_VERSION
	.align		4
        /*0080*/ 	.byte	0x03, 0x5f
        /*0082*/ 	.short	0x0101


	//----- nvinfo : EIATTR_VRC_CTA_INIT_COUNT
	.align		4
        /*0084*/ 	.byte	0x02, 0x4a
	.zero		1
	.zero		1


	//----- nvinfo : EIATTR_EXIT_INSTR_OFFSETS
	.align		4
        /*0088*/ 	.byte	0x04, 0x1c
        /*008a*/ 	.short	(.L_75 - .L_74)


	//   ....[0]....
.L_74:
        /*008c*/ 	.word	0x00000070


	//   ....[1]....
        /*0090*/ 	.word	0x000001e0


	//   ....[2]....
        /*0094*/ 	.word	0x00000340


	//   ....[3]....
        /*0098*/ 	.word	0x00001140


	//   ....[4]....
        /*009c*/ 	.word	0x00001f50


	//----- nvinfo : EIATTR_CRS_STACK_SIZE
	.align		4
.L_75:
        /*00a0*/ 	.byte	0x04, 0x1e
        /*00a2*/ 	.short	(.L_77 - .L_76)
.L_76:
        /*00a4*/ 	.word	0x00000000


	//----- nvinfo : EIATTR_CBANK_PARAM_SIZE
	.align		4
.L_77:
        /*00a8*/ 	.byte	0x03, 0x19
        /*00aa*/ 	.short	0x0021


	//----- nvinfo : EIATTR_PARAM_CBANK
	.align		4
        /*00ac*/ 	.byte	0x04, 0x0a
        /*00ae*/ 	.short	(.L_79 - .L_78)
	.align		4
.L_78:
        /*00b0*/ 	.word	index@(.nv.constant0._Z9kReflectHPfS_iiiib)
        /*00b4*/ 	.short	0x0380
        /*00b6*/ 	.short	0x0021


	//----- nvinfo : EIATTR_SW_WAR
	.align		4
.L_79:
        /*00b8*/ 	.byte	0x04, 0x36
        /*00ba*/ 	.short	(.L_81 - .L_80)
.L_80:
        /*00bc*/ 	.word	0x00000008
.L_81:


//--------------------- .nv.callgraph             --------------------------
	.section	.nv.callgraph,"",@"SHT_CUDA_CALLGRAPH"
	.align	4
	.sectionentsize	8
	.align		4
        /*0000*/ 	.word	0x00000000
	.align		4
        /*0004*/ 	.word	0xffffffff
	.align		4
        /*0008*/ 	.word	0x00000000
	.align		4
        /*000c*/ 	.word	0xfffffffe
	.align		4
        /*0010*/ 	.word	0x00000000
	.align		4
        /*0014*/ 	.word	0xfffffffd
	.align		4
        /*0018*/ 	.word	0x00000000
	.align		4
        /*001c*/ 	.word	0xfffffffc


//--------------------- .text._Z13kDotProduct_rPfS_S_j --------------------------
	.section	.text._Z13kDotProduct_rPfS_S_j,"ax",@progbits
	.align	128
        .global         _Z13kDotProduct_rPfS_S_j
        .type           _Z13kDotProduct_rPfS_S_j,@function
        .size           _Z13kDotProduct_rPfS_S_j,(.L_x_22 - _Z13kDotProduct_rPfS_S_j)
        .other          _Z13kDotProduct_rPfS_S_j,@"STO_CUDA_ENTRY STV_DEFAULT"
_Z13kDotProduct_rPfS_S_j:
.text._Z13kDotProduct_rPfS_S_j:
[----:B------:R-:W-:Y:S01]  /*0000*/  LDC R1, c[0x0][0x37c] ;  /* 0x0000df00ff017b82 */ /* 0x000fe20000000800 */
[----:B------:R-:W0:Y:S07]  /*0010*/  S2R R3, SR_TID.X ;  /* 0x0000000000037919 */ /* 0x000e2e0000002100 */
[----:B------:R-:W1:Y:S01]  /*0020*/  S2UR UR5, SR_CgaCtaId ;  /* 0x00000000000579c3 */ /* 0x000e620000008800 */
[----:B------:R-:W2:Y:S01]  /*0030*/  LDCU UR6, c[0x0][0x370] ;  /* 0x00006e00ff0677ac */ /* 0x000ea20008000800 */
[----:B------:R-:W-:Y:S01]  /*0040*/  BSSY.RECONVERGENT B0, `(.L_x_0) ;  /* 0x000001d000007945 */ /* 0x000fe20003800200 */
[----:B------:R-:W3:Y:S01]  /*0050*/  S2R R0, SR_CTAID.X ;  /* 0x0000000000007919 */ /* 0x000ee20000002500 */
[----:B------:R-:W4:Y:S01]  /*0060*/  LDCU UR8, c[0x0][0x398] ;  /* 0x00007300ff0877ac */ /* 0x000f220008000800 */
[----:B------:R-:W-:-:S02]  /*0070*/  UMOV UR4, 0x400 ;  /* 0x0000040000047882 */ /* 0x000fc40000000000 */
[----:B-1----:R-:W-:-:S06]  /*0080*/  ULEA UR4, UR5, UR4, 0x18 ;  /* 0x0000000405047291 */ /* 0x002fcc000f8ec0ff */
[----:B0-----:R-:W-:Y:S01]  /*0090*/  LEA R2, R3, UR4, 0x2 ;  /* 0x0000000403027c11 */ /* 0x001fe2000f8e10ff */
[----:B--2---:R-:W-:Y:S01]  /*00a0*/  USHF.L.U32 UR4, UR6, 0x9, URZ ;  /* 0x0000000906047899 */ /* 0x004fe200080006ff */
[----:B------:R-:W0:Y:S01]  /*00b0*/  LDCU.64 UR6, c[0x0][0x358] ;  /* 0x00006b00ff0677ac */ /* 0x000e220008000a00 */
[----:B---3--:R-:W-:Y:S02]  /*00c0*/  LEA R4, R0, R3, 0x9 ;  /* 0x0000000300047211 */ /* 0x008fe400078e48ff */
[----:B------:R1:W-:Y:S01]  /*00d0*/  STS [R2], RZ ;  /* 0x000000ff02007388 */ /* 0x0003e20000000800 */
[----:B----4-:R-:W-:-:S04]  /*00e0*/  UISETP.LT.U32.AND UP0, UPT, UR4, UR8, UPT ;  /* 0x000000080400728c */ /* 0x010fc8000bf01070 */
[----:B------:R-:W-:-:S06]  /*00f0*/  USEL UR5, UR4, UR8, UP0 ;  /* 0x0000000804057287 */ /* 0x000fcc0008000000 */
[----:B------:R-:W-:-:S13]  /*0100*/  ISETP.LT.U32.AND P0, PT, R4, UR5, PT ;  /* 0x0000000504007c0c */ /* 0x000fda000bf01070 */
[----:B01----:R-:W-:Y:S05]  /*0110*/  @!P0 BRA `(.L_x_1) ;  /* 0x00000000003c8947 */ /* 0x003fea0003800000 */
[----:B------:R-:W0:Y:S01]  /*0120*/  LDC.64 R8, c[0x0][0x380] ;  /* 0x0000e000ff087b82 */ /* 0x000e220000000a00 */
[----:B------:R-:W-:Y:S01]  /*0130*/  HFMA2 R15, -RZ, RZ, 0, 0 ;  /* 0x00000000ff0f7431 */ /* 0x000fe200000001ff */
[----:B------:R-:W-:Y:S01]  /*0140*/  BSSY.RECONVERGENT B1, `(.L_x_2) ;  /* 0x000000b000017945 */ /* 0x000fe20003800200 */
[----:B------:R-:W-:-:S05]  /*0150*/  MOV R13, R4 ;  /* 0x00000004000d7202 */ /* 0x000fca0000000f00 */
[----:B------:R-:W1:Y:S02]  /*0160*/  LDC.64 R10, c[0x0][0x388] ;  /* 0x0000e200ff0a7b82 */ /* 0x000e640000000a00 */
.L_x_3:
[----:B0-----:R-:W-:-:S04]  /*0170*/  IMAD.WIDE.U32 R4, R13, 0x4, R8 ;  /* 0x000000040d047825 */ /* 0x001fc800078e0008 */
[C---:B-1----:R-:W-:Y:S02]  /*0180*/  IMAD.WIDE.U32 R6, R13.reuse, 0x4, R10 ;  /* 0x000000040d067825 */ /* 0x042fe400078e000a */
[----:B------:R-:W2:Y:S04]  /*0190*/  LDG.E R4, desc[UR6][R4.64] ;  /* 0x0000000604047981 */ /* 0x000ea8000c1e1900 */
[----:B------:R-:W2:Y:S01]  /*01a0*/  LDG.E R6, desc[UR6][R6.64] ;  /* 0x0000000606067981 */ /* 0x000ea2000c1e1900 */
[----:B------:R-:W-:-:S04]  /*01b0*/  IADD3 R13, PT, PT, R13, UR4, RZ ;  /* 0x000000040d0d7c10 */ /* 0x000fc8000fffe0ff */
[----:B------:R-:W-:Y:S01]  /*01c0*/  ISETP.GE.U32.AND P0, PT, R13, UR8, PT ;  /* 0x000000080d007c0c */ /* 0x000fe2000bf06070 */
[----:B--2---:R-:W-:-:S12]  /*01d0*/  FFMA R15, R4, R6, R15 ;  /* 0x00000006040f7223 */ /* 0x004fd8000000000f */
[----:B------:R-:W-:Y:S05]  /*01e0*/  @!P0 BRA `(.L_x_3) ;  /* 0xfffffffc00e08947 */ /* 0x000fea000383ffff */
[----:B------:R-:W-:Y:S05]  /*01f0*/  BSYNC.RECONVERGENT B1 ;  /* 0x0000000000017941 */ /* 0x000fea0003800200 */
.L_x_2:
[----:B------:R0:W-:Y:S02]  /*0200*/  STS [R2], R15 ;  /* 0x0000000f02007388 */ /* 0x0001e40000000800 */
.L_x_1:
[----:B------:R-:W-:Y:S05]  /*0210*/  BSYNC.RECONVERGENT B0 ;  /* 0x0000000000007941 */ /* 0x000fea0003800200 */
.L_x_0:
[----:B------:R-:W-:Y:S01]  /*0220*/  BAR.SYNC.DEFER_BLOCKING 0x0 ;  /* 0x0000000000007b1d */ /* 0x000fe20000010000 */
[C---:B------:R-:W-:Y:S02]  /*0230*/  ISETP.GT.U32.AND P1, PT, R3.reuse, 0xff, PT ;  /* 0x000000ff0300780c */ /* 0x040fe40003f24070 */
[----:B------:R-:W-:-:S11]  /*0240*/  ISETP.GT.U32.AND P0, PT, R3, 0x7f, PT ;  /* 0x0000007f0300780c */ /* 0x000fd60003f04070 */
[----:B------:R-:W-:Y:S04]  /*0250*/  @!P1 LDS R4, [R2+0x400] ;  /* 0x0004000002049984 */ /* 0x000fe80000000800 */
[----:B------:R-:W1:Y:S02]  /*0260*/  @!P1 LDS R5, [R2] ;  /* 0x0000000002059984 */ /* 0x000e640000000800 */
[----:B-1----:R-:W-:-:S05]  /*0270*/  @!P1 FADD R5, R4, R5 ;  /* 0x0000000504059221 */ /* 0x002fca0000000000 */
[----:B------:R-:W-:Y:S01]  /*0280*/  @!P1 STS [R2], R5 ;  /* 0x0000000502009388 */ /* 0x000fe20000000800 */
[----:B------:R-:W-:Y:S01]  /*0290*/  BAR.SYNC.DEFER_BLOCKING 0x0 ;  /* 0x0000000000007b1d */ /* 0x000fe20000010000 */
[----:B------:R-:W-:-:S05]  /*02a0*/  ISETP.GT.U32.AND P1, PT, R3, 0x3f, PT ;  /* 0x0000003f0300780c */ /* 0x000fca0003f24070 */
        /* <DEDUP_REMOVED lines=9> */
[----:B------:R1:W-:Y:S01]  /*0340*/  @!P1 STS [R2], R9 ;  /* 0x0000000902009388 */ /* 0x0003e20000000800 */
[----:B------:R-:W-:Y:S06]  /*0350*/  BAR.SYNC.DEFER_BLOCKING 0x0 ;  /* 0x0000000000007b1d */ /* 0x000fec0000010000 */
[----:B------:R-:W-:Y:S05]  /*0360*/  @P0 EXIT ;  /* 0x000000000000094d */ /* 0x000fea0003800000 */
[----:B------:R-:W-:Y:S01]  /*0370*/  LDS R4, [R2+0x80] ;  /* 0x0000800002047984 */ /* 0x000fe20000000800 */
[----:B------:R-:W-:-:S03]  /*0380*/  ISETP.NE.AND P0, PT, R3, RZ, PT ;  /* 0x000000ff0300720c */ /* 0x000fc60003f05270 */
[----:B------:R-:W2:Y:S02]  /*0390*/  LDS R5, [R2] ;  /* 0x0000000002057984 */ /* 0x000ea40000000800 */
[----:B--2---:R-:W-:-:S05]  /*03a0*/  FADD R5, R4, R5 ;  /* 0x0000000504057221 */ /* 0x004fca0000000000 */
[----:B------:R-:W-:Y:S04]  /*03b0*/  STS [R2], R5 ;  /* 0x0000000502007388 */ /* 0x000fe80000000800 */
[----:B------:R-:W-:Y:S04]  /*03c0*/  LDS R4, [R2+0x40] ;  /* 0x0000400002047984 */ /* 0x000fe80000000800 */
[----:B------:R-:W2:Y:S02]  /*03d0*/  LDS R7, [R2] ;  /* 0x0000000002077984 */ /* 0x000ea40000000800 */
[----:B--2---:R-:W-:-:S05]  /*03e0*/  FADD R7, R4, R7 ;  /* 0x0000000704077221 */ /* 0x004fca0000000000 */
[----:B------:R-:W-:Y:S04]  /*03f0*/  STS [R2], R7 ;  /* 0x0000000702007388 */ /* 0x000fe80000000800 */
[----:B------:R-:W-:Y:S04]  /*0400*/  LDS R4, [R2+0x20] ;  /* 0x0000200002047984 */ /* 0x000fe80000000800 */
[----:B-1----:R-:W1:Y:S02]  /*0410*/  LDS R9, [R2] ;  /* 0x0000000002097984 */ /* 0x002e640000000800 */
[----:B-1----:R-:W-:-:S05]  /*0420*/  FADD R9, R4, R9 ;  /* 0x0000000904097221 */ /* 0x002fca0000000000 */
[----:B------:R-:W-:Y:S04]  /*0430*/  STS [R2], R9 ;  /* 0x0000000902007388 */ /* 0x000fe80000000800 */
[----:B------:R-:W-:Y:S04]  /*0440*/  LDS R4, [R2+0x10] ;  /* 0x0000100002047984 */ /* 0x000fe80000000800 */
[----:B------:R-:W1:Y:S02]  /*0450*/  LDS R11, [R2] ;  /* 0x00000000020b7984 */ /* 0x000e640000000800 */
        /* <DEDUP_REMOVED lines=9> */
[----:B------:R1:W-:Y:S01]  /*04f0*/  STS [R2], R7 ;  /* 0x0000000702007388 */ /* 0x0003e20000000800 */
[----:B------:R-:W-:Y:S05]  /*0500*/  @P0 EXIT ;  /* 0x000000000000094d */ /* 0x000fea0003800000 */
[----:B------:R-:W2:Y:S01]  /*0510*/  LDS R3, [R2] ;  /* 0x0000000002037984 */ /* 0x000ea20000000800 */
[----:B------:R-:W3:Y:S02]  /*0520*/  LDC.64 R4, c[0x0][0x390] ;  /* 0x0000e400ff047b82 */ /* 0x000ee40000000a00 */
[----:B---3--:R-:W-:-:S05]  /*0530*/  IMAD.WIDE.U32 R4, R0, 0x4, R4 ;  /* 0x0000000400047825 */ /* 0x008fca00078e0004 */
[----:B--2---:R-:W-:Y:S01]  /*0540*/  STG.E desc[UR6][R4.64], R3 ;  /* 0x0000000304007986 */ /* 0x004fe2000c101906 */
[----:B------:R-:W-:Y:S05]  /*0550*/  EXIT ;  /* 0x000000000000794d */ /* 0x000fea0003800000 */
.L_x_4:
[----:B------:R-:W-:-:S00]  /*0560*/  BRA `(.L_x_4) ;  /* 0xfffffffc00fc7947 */ /* 0x000fc0000383ffff */
[----:B------:R-:W-:-:S00]  /*0570*/  NOP ;  /* 0x0000000000007918 */ /* 0x000fc00000000000 */
        /* <DEDUP_REMOVED lines=8> */
.L_x_22:


//--------------------- .text._Z5kTilePKfPfjjjj   --------------------------
	.section	.text._Z5kTilePKfPfjjjj,"ax",@progbits
	.align	128
        .global         _Z5kTilePKfPfjjjj
        .type           _Z5kTilePKfPfjjjj,@function
        .size           _Z5kTilePKfPfjjjj,(.L_x_23 - _Z5kTilePKfPfjjjj)
        .other          _Z5kTilePKfPfjjjj,@"STO_CUDA_ENTRY STV_DEFAULT"
_Z5kTilePKfPfjjjj:
.text._Z5kTilePKfPfjjjj:
[----:B------:R-:W-:Y:S01]  /*0000*/  LDC R1, c[0x0][0x37c] ;  /* 0x0000df00ff017b82 */ /* 0x000fe20000000800 */
[----:B------:R-:W0:Y:S07]  /*0010*/  S2R R9, SR_TID.X ;  /* 0x0000000000097919 */ /* 0x000e2e0000002100 */
[----:B------:R-:W0:Y:S01]  /*0020*/  S2UR UR5, SR_CTAID.X ;  /* 0x00000000000579c3 */ /* 0x000e220000002500 */
[----:B------:R-:W1:Y:S07]  /*0030*/  LDCU.64 UR8, c[0x0][0x398] ;  /* 0x00007300ff0877ac */ /* 0x000e6e0008000a00 */
[----:B------:R-:W0:Y:S01]  /*0040*/  LDC R8, c[0x0][0x360] ;  /* 0x0000d800ff087b82 */ /* 0x000e220000000800 */
[----:B-1----:R-:W-:Y:S01]  /*0050*/  UIMAD UR4, UR9, UR8, URZ ;  /* 0x00000008090472a4 */ /* 0x002fe2000f8e02ff */
[----:B0-----:R-:W-:-:S05]  /*0060*/  IMAD R9, R8, UR5, R9 ;  /* 0x0000000508097c24 */ /* 0x001fca000f8e0209 */
[----:B------:R-:W-:-:S13]  /*0070*/  ISETP.GE.U32.AND P0, PT, R9, UR4, PT ;  /* 0x0000000409007c0c */ /* 0x000fda000bf06070 */
[----:B------:R-:W-:Y:S05]  /*0080*/  @P0 EXIT ;  /* 0x000000000000094d */ /* 0x000fea0003800000 */
[----:B------:R-:W0:Y:S01]  /*0090*/  LDCU.64 UR10, c[0x0][0x390] ;  /* 0x00007200ff0a77ac */ /* 0x000e220008000a00 */
[----:B------:R-:W1:Y:S01]  /*00a0*/  I2F.U32.RP R0, UR8 ;  /* 0x0000000800007d06 */ /* 0x000e620008209000 */
[----:B------:R-:W2:Y:S01]  /*00b0*/  LDC.64 R4, c[0x0][0x388] ;  /* 0x0000e200ff047b82 */ /* 0x000ea20000000a00 */
[----:B------:R-:W-:Y:S01]  /*00c0*/  ISETP.NE.U32.AND P0, PT, RZ, UR8, PT ;  /* 0x00000008ff007c0c */ /* 0x000fe2000bf05070 */
[----:B------:R-:W3:Y:S01]  /*00d0*/  LDCU UR5, c[0x0][0x370] ;  /* 0x00006e00ff0577ac */ /* 0x000ee20008000800 */
[----:B------:R-:W4:Y:S04]  /*00e0*/  LDCU.64 UR6, c[0x0][0x358] ;  /* 0x00006b00ff0677ac */ /* 0x000f280008000a00 */
[----:B-1----:R-:W1:Y:S01]  /*00f0*/  MUFU.RCP R0, R0 ;  /* 0x0000000000007308 */ /* 0x002e620000001000 */
[----:B0-----:R-:W-:-:S02]  /*0100*/  ISETP.NE.U32.AND P1, PT, RZ, UR11, PT ;  /* 0x0000000bff007c0c */ /* 0x001fc4000bf25070 */
[----:B------:R-:W-:-:S05]  /*0110*/  ISETP.NE.U32.AND P2, PT, RZ, UR10, PT ;  /* 0x0000000aff007c0c */ /* 0x000fca000bf45070 */
[----:B------:R-:W0:Y:S08]  /*0120*/  I2F.U32.RP R3, UR10 ;  /* 0x0000000a00037d06 */ /* 0x000e300008209000 */
[----:B------:R-:W5:Y:S01]  /*0130*/  I2F.U32.RP R2, UR11 ;  /* 0x0000000b00027d06 */ /* 0x000f620008209000 */
[----:B-1----:R-:W-:-:S07]  /*0140*/  IADD3 R6, PT, PT, R0, 0xffffffe, RZ ;  /* 0x0ffffffe00067810 */ /* 0x002fce0007ffe0ff */
[----:B0-----:R-:W0:Y:S08]  /*0150*/  MUFU.RCP R3, R3 ;  /* 0x0000000300037308 */ /* 0x001e300000001000 */
[----:B-----5:R-:W1:Y:S08]  /*0160*/  MUFU.RCP R2, R2 ;  /* 0x0000000200027308 */ /* 0x020e700000001000 */
[----:B------:R5:W3:Y:S01]  /*0170*/  F2I.FTZ.U32.TRUNC.NTZ R7, R6 ;  /* 0x0000000600077305 */ /* 0x000ae2000021f000 */
[----:B0-----:R-:W-:-:S07]  /*0180*/  VIADD R12, R3, 0xffffffe ;  /* 0x0ffffffe030c7836 */ /* 0x001fce0000000000 */
[----:B------:R0:W4:Y:S01]  /*0190*/  F2I.FTZ.U32.TRUNC.NTZ R13, R12 ;  /* 0x0000000c000d7305 */ /* 0x000122000021f000 */
[----:B-1----:R-:W-:Y:S01]  /*01a0*/  IADD3 R10, PT, PT, R2, 0xffffffe, RZ ;  /* 0x0ffffffe020a7810 */ /* 0x002fe20007ffe0ff */
[----:B-----5:R-:W-:Y:S01]  /*01b0*/  IMAD.MOV.U32 R6, RZ, RZ, RZ ;  /* 0x000000ffff067224 */ /* 0x020fe200078e00ff */
[----:B------:R-:W1:Y:S01]  /*01c0*/  LDC.64 R2, c[0x0][0x380] ;  /* 0x0000e000ff027b82 */ /* 0x000e620000000a00 */
[----:B---3--:R-:W-:-:S04]  /*01d0*/  IADD3 R15, PT, PT, RZ, -R7, RZ ;  /* 0x80000007ff0f7210 */ /* 0x008fc80007ffe0ff */
[----:B------:R4:W3:Y:S01]  /*01e0*/  F2I.FTZ.U32.TRUNC.NTZ R11, R10 ;  /* 0x0000000a000b7305 */ /* 0x0008e2000021f000 */
[----:B0-----:R-:W-:Y:S02]  /*01f0*/  HFMA2 R12, -RZ, RZ, 0, 0 ;  /* 0x00000000ff0c7431 */ /* 0x001fe400000001ff */
[----:B------:R-:W-:-:S04]  /*0200*/  IMAD R15, R15, UR8, RZ ;  /* 0x000000080f0f7c24 */ /* 0x000fc8000f8e02ff */
[----:B------:R-:W-:Y:S01]  /*0210*/  IMAD.HI.U32 R0, R7, R15, R6 ;  /* 0x0000000f07007227 */ /* 0x000fe200078e0006 */
[----:B----4-:R-:W-:-:S04]  /*0220*/  IADD3 R10, PT, PT, RZ, -R13, RZ ;  /* 0x8000000dff0a7210 */ /* 0x010fc80007ffe0ff */
[----:B------:R-:W-:Y:S01]  /*0230*/  MOV R7, R10 ;  /* 0x0000000a00077202 */ /* 0x000fe20000000f00 */
[----:B------:R-:W-:Y:S02]  /*0240*/  IMAD.MOV.U32 R10, RZ, RZ, RZ ;  /* 0x000000ffff0a7224 */ /* 0x000fe400078e00ff */
[----:B---3--:R-:W-:Y:S02]  /*0250*/  IMAD.MOV R17, RZ, RZ, -R11 ;  /* 0x000000ffff117224 */ /* 0x008fe400078e0a0b */
[----:B------:R-:W-:Y:S02]  /*0260*/  IMAD R7, R7, UR10, RZ ;  /* 0x0000000a07077c24 */ /* 0x000fe4000f8e02ff */
[----:B------:R-:W-:Y:S02]  /*0270*/  IMAD R17, R17, UR11, RZ ;  /* 0x0000000b11117c24 */ /* 0x000fe4000f8e02ff */
[----:B------:R-:W-:Y:S01]  /*0280*/  IMAD.HI.U32 R7, R13, R7, R12 ;  /* 0x000000070d077227 */ /* 0x000fe200078e000c */
[----:B------:R-:W-:-:S03]  /*0290*/  LOP3.LUT R12, RZ, UR11, RZ, 0x33, !PT ;  /* 0x0000000bff0c7c12 */ /* 0x000fc6000f8e33ff */
[----:B------:R-:W-:-:S04]  /*02a0*/  IMAD.HI.U32 R6, R11, R17, R10 ;  /* 0x000000110b067227 */ /* 0x000fc800078e000a */
[----:B------:R-:W-:Y:S01]  /*02b0*/  IMAD.MOV.U32 R11, RZ, RZ, R9 ;  /* 0x000000ffff0b7224 */ /* 0x000fe200078e0009 */
[----:B------:R-:W-:Y:S01]  /*02c0*/  LOP3.LUT R9, RZ, UR8, RZ, 0x33, !PT ;  /* 0x00000008ff097c12 */ /* 0x000fe2000f8e33ff */
[----:B------:R-:W-:Y:S01]  /*02d0*/  IMAD R10, R8, UR5, RZ ;  /* 0x00000005080a7c24 */ /* 0x000fe2000f8e02ff */
[----:B--2---:R-:W-:-:S07]  /*02e0*/  LOP3.LUT R8, RZ, UR10, RZ, 0x33, !PT ;  /* 0x0000000aff087c12 */ /* 0x004fce000f8e33ff */
.L_x_5:
[----:B------:R-:W-:-:S05]  /*02f0*/  IMAD.HI.U32 R14, R0, R11, RZ ;  /* 0x0000000b000e7227 */ /* 0x000fca00078e00ff */
[----:B0-----:R-:W-:-:S05]  /*0300*/  IADD3 R16, PT, PT, -R14, RZ, RZ ;  /* 0x000000ff0e107210 */ /* 0x001fca0007ffe1ff */
[----:B------:R-:W-:-:S05]  /*0310*/  IMAD R13, R16, UR8, R11 ;  /* 0x00000008100d7c24 */ /* 0x000fca000f8e020b */
[----:B------:R-:W-:-:S13]  /*0320*/  ISETP.GE.U32.AND P3, PT, R13, UR8, PT ;  /* 0x000000080d007c0c */ /* 0x000fda000bf66070 */
[----:B------:R-:W-:Y:S01]  /*0330*/  @P3 VIADD R13, R13, -UR8 ;  /* 0x800000080d0d3c36 */ /* 0x000fe20008000000 */
[----:B------:R-:W-:-:S04]  /*0340*/  @P3 IADD3 R14, PT, PT, R14, 0x1, RZ ;  /* 0x000000010e0e3810 */ /* 0x000fc80007ffe0ff */
[----:B------:R-:W-:-:S13]  /*0350*/  ISETP.GE.U32.AND P4, PT, R13, UR8, PT ;  /* 0x000000080d007c0c */ /* 0x000fda000bf86070 */
[----:B------:R-:W-:-:S05]  /*0360*/  @P4 VIADD R14, R14, 0x1 ;  /* 0x000000010e0e4836 */ /* 0x000fca0000000000 */
[----:B------:R-:W-:-:S04]  /*0370*/  SEL R13, R9, R14, !P0 ;  /* 0x0000000e090d7207 */ /* 0x000fc80004000000 */
[----:B------:R-:W-:Y:S01]  /*0380*/  IADD3 R14, PT, PT, -R13, RZ, RZ ;  /* 0x000000ff0d0e7210 */ /* 0x000fe20007ffe1ff */
[----:B------:R-:W-:-:S04]  /*0390*/  IMAD.HI.U32 R15, R6, R13, RZ ;  /* 0x0000000d060f7227 */ /* 0x000fc800078e00ff */
[----:B------:R-:W-:Y:S02]  /*03a0*/  IMAD R14, R14, UR8, R11 ;  /* 0x000000080e0e7c24 */ /* 0x000fe4000f8e020b */
[----:B------:R-:W-:Y:S02]  /*03b0*/  IMAD.MOV R18, RZ, RZ, -R15 ;  /* 0x000000ffff127224 */ /* 0x000fe400078e0a0f */
[----:B------:R-:W-:-:S04]  /*03c0*/  IMAD.HI.U32 R16, R7, R14, RZ ;  /* 0x0000000e07107227 */ /* 0x000fc800078e00ff */
[----:B------:R-:W-:Y:S01]  /*03d0*/  IMAD R13, R18, UR11, R13 ;  /* 0x0000000b120d7c24 */ /* 0x000fe2000f8e020d */
[----:B------:R-:W-:-:S04]  /*03e0*/  IADD3 R15, PT, PT, -R16, RZ, RZ ;  /* 0x000000ff100f7210 */ /* 0x000fc80007ffe1ff */
[----:B------:R-:W-:Y:S01]  /*03f0*/  ISETP.GE.U32.AND P3, PT, R13, UR11, PT ;  /* 0x0000000b0d007c0c */ /* 0x000fe2000bf66070 */
[----:B------:R-:W-:-:S05]  /*0400*/  IMAD R15, R15, UR10, R14 ;  /* 0x0000000a0f0f7c24 */ /* 0x000fca000f8e020e */
[----:B------:R-:W-:-:S07]  /*0410*/  ISETP.GE.U32.AND P4, PT, R15, UR10, PT ;  /* 0x0000000a0f007c0c */ /* 0x000fce000bf86070 */
[----:B------:R-:W-:-:S05]  /*0420*/  @P3 VIADD R13, R13, -UR11 ;  /* 0x8000000b0d0d3c36 */ /* 0x000fca0008000000 */
[----:B------:R-:W-:Y:S02]  /*0430*/  ISETP.GE.U32.AND P3, PT, R13, UR11, PT ;  /* 0x0000000b0d007c0c */ /* 0x000fe4000bf66070 */
[----:B------:R-:W-:-:S04]  /*0440*/  @P4 IADD3 R15, PT, PT, R15, -UR10, RZ ;  /* 0x8000000a0f0f4c10 */ /* 0x000fc8000fffe0ff */
[----:B------:R-:W-:-:S07]  /*0450*/  ISETP.GE.U32.AND P4, PT, R15, UR10, PT ;  /* 0x0000000a0f007c0c */ /* 0x000fce000bf86070 */
[----:B------:R-:W-:-:S05]  /*0460*/  @P3 VIADD R13, R13, -UR11 ;  /* 0x8000000b0d0d3c36 */ /* 0x000fca0008000000 */
[----:B------:R-:W-:Y:S02]  /*0470*/  SEL R13, R12, R13, !P1 ;  /* 0x0000000d0c0d7207 */ /* 0x000fe40004800000 */
[----:B------:R-:W-:-:S04]  /*0480*/  @P4 IADD3 R15, PT, PT, R15, -UR10, RZ ;  /* 0x8000000a0f0f4c10 */ /* 0x000fc8000fffe0ff */
[----:B------:R-:W-:-:S05]  /*0490*/  SEL R14, R8, R15, !P2 ;  /* 0x0000000f080e7207 */ /* 0x000fca0005000000 */
[----:B------:R-:W-:-:S04]  /*04a0*/  IMAD R13, R13, UR10, R14 ;  /* 0x0000000a0d0d7c24 */ /* 0x000fc8000f8e020e */
[----:B-1----:R-:W-:-:S06]  /*04b0*/  IMAD.WIDE.U32 R14, R13, 0x4, R2 ;  /* 0x000000040d0e7825 */ /* 0x002fcc00078e0002 */
[----:B------:R-:W2:Y:S01]  /*04c0*/  LDG.E R15, desc[UR6][R14.64] ;  /* 0x000000060e0f7981 */ /* 0x000ea2000c1e1900 */
[----:B------:R-:W-:-:S04]  /*04d0*/  IMAD.WIDE.U32 R16, R11, 0x4, R4 ;  /* 0x000000040b107825 */ /* 0x000fc800078e0004 */
[----:B------:R-:W-:-:S05]  /*04e0*/  IMAD.IADD R11, R10, 0x1, R11 ;  /* 0x000000010a0b7824 */ /* 0x000fca00078e020b */
[----:B------:R-:W-:Y:S01]  /*04f0*/  ISETP.GE.U32.AND P3, PT, R11, UR4, PT ;  /* 0x000000040b007c0c */ /* 0x000fe2000bf66070 */
[----:B--2---:R0:W-:-:S12]  /*0500*/  STG.E desc[UR6][R16.64], R15 ;  /* 0x0000000f10007986 */ /* 0x0041d8000c101906 */
[----:B------:R-:W-:Y:S05]  /*0510*/  @!P3 BRA `(.L_x_5) ;  /* 0xfffffffc0074b947 */ /* 0x000fea000383ffff */
[----:B------:R-:W-:Y:S05]  /*0520*/  EXIT ;  /* 0x000000000000794d */ /* 0x000fea0003800000 */
.L_x_6:
        /* <DEDUP_REMOVED lines=13> */
.L_x_23:


//--------------------- .text._Z9kReflectHPfS_iiiib --------------------------
	.section	.text._Z9kReflectHPfS_iiiib,"ax",@progbits
	.align	128
        .global         _Z9kReflectHPfS_iiiib
        .type           _Z9kReflectHPfS_iiiib,@function
        .size           _Z9kReflectHPfS_iiiib,(.L_x_24 - _Z9kReflectHPfS_iiiib)
        .other          _Z9kReflectHPfS_iiiib,@"STO_CUDA_ENTRY STV_DEFAULT"
_Z9kReflectHPfS_iiiib:
.text._Z9kReflectHPfS_iiiib:
[----:B------:R-:W-:Y:S01]  /*0000*/  LDC R1, c[0x0][0x37c] ;  /* 0x0000df00ff017b82 */ /* 0x000fe20000000800 */
[----:B------:R-:W0:Y:S07]  /*0010*/  S2R R0, SR_CTAID.Y ;  /* 0x0000000000007919 */ /* 0x000e2e0000002600 */
[----:B------:R-:W1:Y:S01]  /*0020*/  LDC R9, c[0x0][0x390] ;  /* 0x0000e400ff097b82 */ /* 0x000e620000000800 */
[----:B------:R-:W0:Y:S01]  /*0030*/  S2R R5, SR_TID.Y ;  /* 0x0000000000057919 */ /* 0x000e220000002200 */
[----:B-1----:R-:W-:-:S02]  /*0040*/  IMAD R3, R9, R9, RZ ;  /* 0x0000000909037224 */ /* 0x002fc400078e02ff */
[----:B0-----:R-:W-:-:S05]  /*0050*/  IMAD R0, R0, 0x4, R5 ;  /* 0x0000000400007824 */ /* 0x001fca00078e0205 */
[----:B------:R-:W-:-:S13]  /*0060*/  ISETP.GE.U32.AND P0, PT, R0, R3, PT ;  /* 0x000000030000720c */ /* 0x000fda0003f06070 */
[----:B------:R-:W-:Y:S05]  /*0070*/  @P0 EXIT ;  /* 0x000000000000094d */ /* 0x000fea0003800000 */
[----:B------:R-:W-:Y:S01]  /*0080*/  IABS R11, R9 ;  /* 0x00000009000b7213 */ /* 0x000fe20000000000 */
[----:B------:R-:W0:Y:S01]  /*0090*/  S2UR UR4, SR_CTAID.X ;  /* 0x00000000000479c3 */ /* 0x000e220000002500 */
[----:B------:R-:W-:Y:S02]  /*00a0*/  IABS R8, R0 ;  /* 0x0000000000087213 */ /* 0x000fe40000000000 */
[----:B------:R-:W1:Y:S01]  /*00b0*/  I2F.RP R2, R11 ;  /* 0x0000000b00027306 */ /* 0x000e620000209400 */
[----:B------:R-:W-:-:S07]  /*00c0*/  ISETP.GE.AND P2, PT, R0, RZ, PT ;  /* 0x000000ff0000720c */ /* 0x000fce0003f46270 */
[----:B-1----:R-:W1:Y:S02]  /*00d0*/  MUFU.RCP R2, R2 ;  /* 0x0000000200027308 */ /* 0x002e640000001000 */
[----:B-1----:R-:W-:-:S06]  /*00e0*/  VIADD R4, R2, 0xffffffe ;  /* 0x0ffffffe02047836 */ /* 0x002fcc0000000000 */
[----:B------:R1:W2:Y:S02]  /*00f0*/  F2I.FTZ.U32.TRUNC.NTZ R5, R4 ;  /* 0x0000000400057305 */ /* 0x0002a4000021f000 */
[----:B-1----:R-:W-:Y:S02]  /*0100*/  IMAD.MOV.U32 R4, RZ, RZ, RZ ;  /* 0x000000ffff047224 */ /* 0x002fe400078e00ff */
[----:B--2---:R-:W-:-:S04]  /*0110*/  IMAD.MOV R6, RZ, RZ, -R5 ;  /* 0x000000ffff067224 */ /* 0x004fc800078e0a05 */
[----:B------:R-:W-:Y:S02]  /*0120*/  IMAD R7, R6, R11, RZ ;  /* 0x0000000b06077224 */ /* 0x000fe400078e02ff */
[----:B------:R-:W1:Y:S02]  /*0130*/  LDC R6, c[0x0][0x39c] ;  /* 0x0000e700ff067b82 */ /* 0x000e640000000800 */
[----:B------:R-:W-:Y:S02]  /*0140*/  IMAD.HI.U32 R5, R5, R7, R4 ;  /* 0x0000000705057227 */ /* 0x000fe400078e0004 */
[----:B------:R-:W2:Y:S04]  /*0150*/  S2R R7, SR_TID.X ;  /* 0x0000000000077919 */ /* 0x000ea80000002100 */
[----:B------:R-:W-:-:S04]  /*0160*/  IMAD.HI.U32 R5, R5, R8, RZ ;  /* 0x0000000805057227 */ /* 0x000fc800078e00ff */
[----:B------:R-:W-:-:S04]  /*0170*/  IMAD.MOV R5, RZ, RZ, -R5 ;  /* 0x000000ffff057224 */ /* 0x000fc800078e0a05 */
[----:B------:R-:W-:-:S05]  /*0180*/  IMAD R2, R11, R5, R8 ;  /* 0x000000050b027224 */ /* 0x000fca00078e0208 */
[----:B------:R-:W-:Y:S02]  /*0190*/  ISETP.GT.U32.AND P0, PT, R11, R2, PT ;  /* 0x000000020b00720c */ /* 0x000fe40003f04070 */
[C---:B-1----:R-:W-:Y:S01]  /*01a0*/  ISETP.GE.AND P3, PT, R6.reuse, 0x1, PT ;  /* 0x000000010600780c */ /* 0x042fe20003f66270 */
[----:B0-----:R-:W-:-:S10]  /*01b0*/  IMAD R6, R6, UR4, RZ ;  /* 0x0000000406067c24 */ /* 0x001fd4000f8e02ff */
[----:B------:R-:W-:-:S05]  /*01c0*/  @!P0 IMAD.IADD R2, R2, 0x1, -R11 ;  /* 0x0000000102028824 */ /* 0x000fca00078e0a0b */
[----:B------:R-:W-:Y:S01]  /*01d0*/  ISETP.GT.U32.AND P1, PT, R11, R2, PT ;  /* 0x000000020b00720c */ /* 0x000fe20003f24070 */
[----:B--2---:R-:W-:-:S12]  /*01e0*/  @!P3 EXIT ;  /* 0x000000000000b94d */ /* 0x004fd80003800000 */
[----:B------:R-:W0:Y:S01]  /*01f0*/  LDCU.U8 UR4, c[0x0][0x3a0] ;  /* 0x00007400ff0477ac */ /* 0x000e220008000000 */
[----:B------:R-:W-:Y:S01]  /*0200*/  ISETP.NE.AND P0, PT, R9, RZ, PT ;  /* 0x000000ff0900720c */ /* 0x000fe20003f05270 */
[----:B------:R-:W-:Y:S01]  /*0210*/  @!P1 IMAD.IADD R2, R2, 0x1, -R11 ;  /* 0x0000000102029824 */ /* 0x000fe200078e0a0b */
[----:B------:R-:W1:Y:S01]  /*0220*/  LDCU UR5, c[0x0][0x394] ;  /* 0x00007280ff0577ac */ /* 0x000e620008000800 */
[----:B------:R-:W-:Y:S02]  /*0230*/  IMAD R6, R6, 0x20, R7 ;  /* 0x0000002006067824 */ /* 0x000fe400078e0207 */
[----:B------:R-:W-:Y:S01]  /*0240*/  @!P2 IMAD.MOV R2, RZ, RZ, -R2 ;  /* 0x000000ffff02a224 */ /* 0x000fe200078e0a02 */
[----:B------:R-:W2:Y:S07]  /*0250*/  LDCU.64 UR6, c[0x0][0x358] ;  /* 0x00006b00ff0677ac */ /* 0x000eae0008000a00 */
[----:B------:R-:W-:Y:S01]  /*0260*/  @!P0 LOP3.LUT R2, RZ, R9, RZ, 0x33, !PT ;  /* 0x00000009ff028212 */ /* 0x000fe200078e33ff */
[----:B0-----:R-:W-:-:S03]  /*0270*/  UPRMT UR4, UR4, 0x8880, URZ ;  /* 0x0000888004047896 */ /* 0x001fc600080000ff */
[----:B------:R-:W-:Y:S02]  /*0280*/  IADD3 R5, PT, PT, -R2, R9, R0 ;  /* 0x0000000902057210 */ /* 0x000fe40007ffe100 */
[----:B------:R-:W-:Y:S01]  /*0290*/  LOP3.LUT R2, RZ, R2, RZ, 0x33, !PT ;  /* 0x00000002ff027212 */ /* 0x000fe200078e33ff */
[----:B------:R-:W-:Y:S01]  /*02a0*/  UISETP.NE.AND UP0, UPT, UR4, URZ, UPT ;  /* 0x000000ff0400728c */ /* 0x000fe2000bf05270 */
[----:B-1----:R-:W-:Y:S02]  /*02b0*/  IMAD R0, R0, UR5, R6 ;  /* 0x0000000500007c24 */ /* 0x002fe4000f8e0206 */
[----:B------:R-:W-:Y:S02]  /*02c0*/  IMAD R3, R3, UR5, RZ ;  /* 0x0000000503037c24 */ /* 0x000fe4000f8e02ff */
[----:B------:R-:W-:Y:S01]  /*02d0*/  IMAD.IADD R5, R2, 0x1, R5 ;  /* 0x0000000102057824 */ /* 0x000fe200078e0205 */
[----:B------:R-:W-:-:S03]  /*02e0*/  SHF.R.S32.HI R4, RZ, 0x1f, R0 ;  /* 0x0000001fff047819 */ /* 0x000fc60000011400 */
[----:B------:R-:W-:-:S05]  /*02f0*/  IMAD R2, R5, UR5, R6 ;  /* 0x0000000505027c24 */ /* 0x000fca000f8e0206 */
[----:B------:R-:W-:Y:S01]  /*0300*/  SHF.R.S32.HI R5, RZ, 0x1f, R2 ;  /* 0x0000001fff057819 */ /* 0x000fe20000011402 */
[----:B--2---:R-:W-:Y:S06]  /*0310*/  BRA.U UP0, `(.L_x_7) ;  /* 0x0000000d00907547 */ /* 0x004fec000b800000 */
[----:B------:R-:W0:Y:S02]  /*0320*/  LDC R8, c[0x0][0x398] ;  /* 0x0000e600ff087b82 */ /* 0x000e240000000800 */
[----:B0-----:R-:W-:-:S13]  /*0330*/  ISETP.GE.AND P0, PT, R8, 0x1, PT ;  /* 0x000000010800780c */ /* 0x001fda0003f06270 */
[----:B------:R-:W-:Y:S05]  /*0340*/  @!P0 EXIT ;  /* 0x000000000000894d */ /* 0x000fea0003800000 */
[C---:B------:R-:W-:Y:S01]  /*0350*/  LOP3.LUT R6, R8.reuse, 0x7, RZ, 0xc0, !PT ;  /* 0x0000000708067812 */ /* 0x040fe200078ec0ff */
[----:B------:R-:W-:Y:S01]  /*0360*/  IMAD.MOV.U32 R9, RZ, RZ, RZ ;  /* 0x000000ffff097224 */ /* 0x000fe200078e00ff */
[C---:B------:R-:W-:Y:S02]  /*0370*/  LOP3.LUT R7, R8.reuse, 0x3, RZ, 0xc0, !PT ;  /* 0x0000000308077812 */ /* 0x040fe400078ec0ff */
[----:B------:R-:W-:-:S07]  /*0380*/  LOP3.LUT R8, R8, 0x7ffffff8, RZ, 0xc0, !PT ;  /* 0x7ffffff808087812 */ /* 0x000fce00078ec0ff */
.L_x_13:
[----:B0-----:R-:W0:Y:S01]  /*0390*/  LDCU UR4, c[0x0][0x398] ;  /* 0x00007300ff0477ac */ /* 0x001e220008000800 */
[----:B------:R-:W-:Y:S02]  /*03a0*/  IMAD.SHL.U32 R10, R9, 0x20, RZ ;  /* 0x00000020090a7824 */ /* 0x000fe400078e00ff */
[----:B---3--:R-:W-:Y:S01]  /*03b0*/  IMAD.MOV.U32 R11, RZ, RZ, RZ ;  /* 0x000000ffff0b7224 */ /* 0x008fe200078e00ff */
[----:B0-----:R-:W-:-:S09]  /*03c0*/  UISETP.GE.U32.AND UP0, UPT, UR4, 0x8, UPT ;  /* 0x000000080400788c */ /* 0x001fd2000bf06070 */
[----:B-12---:R-:W-:Y:S05]  /*03d0*/  BRA.U !UP0, `(.L_x_8) ;  /* 0x0000000508b87547 */ /* 0x006fea000b800000 */
[----:B------:R-:W-:Y:S01]  /*03e0*/  IMAD.MOV R24, RZ, RZ, -R8 ;  /* 0x000000ffff187224 */ /* 0x000fe200078e0a08 */
[----:B------:R-:W0:Y:S01]  /*03f0*/  LDCU.128 UR8, c[0x0][0x380] ;  /* 0x00007000ff0877ac */ /* 0x000e220008000c00 */
[C-C-:B------:R-:W-:Y:S02]  /*0400*/  IMAD.IADD R11, R3.reuse, 0x1, R10.reuse ;  /* 0x00000001030b7824 */ /* 0x140fe400078e020a */
[C-C-:B------:R-:W-:Y:S02]  /*0410*/  IMAD R13, R3.reuse, 0x2, R10.reuse ;  /* 0x00000002030d7824 */ /* 0x140fe400078e020a */
[C-C-:B------:R-:W-:Y:S02]  /*0420*/  IMAD R23, R3.reuse, 0x3, R10.reuse ;  /* 0x0000000303177824 */ /* 0x140fe400078e020a */
[C-C-:B------:R-:W-:Y:S02]  /*0430*/  IMAD R25, R3.reuse, 0x4, R10.reuse ;  /* 0x0000000403197824 */ /* 0x140fe400078e020a */
[----:B------:R-:W-:-:S02]  /*0440*/  IMAD R27, R3, 0x5, R10 ;  /* 0x00000005031b7824 */ /* 0x000fc400078e020a */
[C-C-:B------:R-:W-:Y:S02]  /*0450*/  IMAD R29, R3.reuse, 0x6, R10.reuse ;  /* 0x00000006031d7824 */ /* 0x140fe400078e020a */
[--C-:B------:R-:W-:Y:S02]  /*0460*/  IMAD R12, R3, 0x7, R10.reuse ;  /* 0x00000007030c7824 */ /* 0x100fe400078e020a */
[----:B------:R-:W-:-:S07]  /*0470*/  IMAD.MOV.U32 R22, RZ, RZ, R10 ;  /* 0x000000ffff167224 */ /* 0x000fce00078e000a */
.L_x_9:
[----:B-1----:R-:W-:Y:S02]  /*0480*/  SHF.R.S32.HI R17, RZ, 0x1f, R22 ;  /* 0x0000001fff117819 */ /* 0x002fe40000011416 */
[----:B------:R-:W-:-:S05]  /*0490*/  IADD3 R15, P0, PT, R0, R22, RZ ;  /* 0x00000016000f7210 */ /* 0x000fca0007f1e0ff */
[----:B------:R-:W-:Y:S01]  /*04a0*/  IMAD.X R16, R4, 0x1, R17, P0 ;  /* 0x0000000104107824 */ /* 0x000fe200000e0611 */
[----:B0-----:R-:W-:-:S04]  /*04b0*/  LEA R14, P0, R15, UR8, 0x2 ;  /* 0x000000080f0e7c11 */ /* 0x001fc8000f8010ff */
[----:B------:R-:W-:-:S05]  /*04c0*/  LEA.HI.X R15, R15, UR9, R16, 0x2, P0 ;  /* 0x000000090f0f7c11 */ /* 0x000fca00080f1410 */
[----:B------:R-:W2:Y:S01]  /*04d0*/  LDG.E R26, desc[UR6][R14.64] ;  /* 0x000000060e1a7981 */ /* 0x000ea2000c1e1900 */
[----:B------:R-:W-:Y:S02]  /*04e0*/  IADD3 R18, P0, PT, R2, R22, RZ ;  /* 0x0000001602127210 */ /* 0x000fe40007f1e0ff */
[----:B------:R-:W-:-:S03]  /*04f0*/  SHF.R.S32.HI R16, RZ, 0x1f, R11 ;  /* 0x0000001fff107819 */ /* 0x000fc6000001140b */
[----:B------:R-:W-:Y:S01]  /*0500*/  IMAD.X R19, R5, 0x1, R17, P0 ;  /* 0x0000000105137824 */ /* 0x000fe200000e0611 */
[----:B------:R-:W-:Y:S02]  /*0510*/  IADD3 R17, P1, PT, R0, R11, RZ ;  /* 0x0000000b00117210 */ /* 0x000fe40007f3e0ff */
[----:B------:R-:W-:-:S03]  /*0520*/  LEA R20, P0, R18, UR10, 0x2 ;  /* 0x0000000a12147c11 */ /* 0x000fc6000f8010ff */
[----:B------:R-:W-:Y:S01]  /*0530*/  IMAD.X R28, R4, 0x1, R16, P1 ;  /* 0x00000001041c7824 */ /* 0x000fe200008e0610 */
[----:B------:R-:W-:Y:S02]  /*0540*/  LEA.HI.X R21, R18, UR11, R19, 0x2, P0 ;  /* 0x0000000b12157c11 */ /* 0x000fe400080f1413 */
[----:B------:R-:W-:-:S04]  /*0550*/  LEA R18, P0, R17, UR8, 0x2 ;  /* 0x0000000811127c11 */ /* 0x000fc8000f8010ff */
[----:B------:R-:W-:Y:S01]  /*0560*/  LEA.HI.X R19, R17, UR9, R28, 0x2, P0 ;  /* 0x0000000911137c11 */ /* 0x000fe200080f141c */
[----:B--2---:R0:W-:Y:S04]  /*0570*/  STG.E desc[UR6][R20.64], R26 ;  /* 0x0000001a14007986 */ /* 0x0041e8000c101906 */
[----:B0-----:R0:W2:Y:S01]  /*0580*/  LDG.E R26, desc[UR6][R18.64] ;  /* 0x00000006121a7981 */ /* 0x0010a2000c1e1900 */
[----:B------:R-:W-:Y:S02]  /*0590*/  IADD3 R14, P0, PT, R2, R11, RZ ;  /* 0x0000000b020e7210 */ /* 0x000fe40007f1e0ff */
[----:B------:R-:W-:Y:S02]  /*05a0*/  SHF.R.S32.HI R28, RZ, 0x1f, R13 ;  /* 0x0000001fff1c7819 */ /* 0x000fe4000001140d */
[----:B------:R-:W-:Y:S01]  /*05b0*/  IADD3 R15, P1, PT, R0, R13, RZ ;  /* 0x0000000d000f7210 */ /* 0x000fe20007f3e0ff */
[----:B------:R-:W-:Y:S01]  /*05c0*/  IMAD.X R17, R5, 0x1, R16, P0 ;  /* 0x0000000105117824 */ /* 0x000fe200000e0610 */
[----:B------:R-:W-:-:S03]  /*05d0*/  LEA R16, P0, R14, UR10, 0x2 ;  /* 0x0000000a0e107c11 */ /* 0x000fc6000f8010ff */
[----:B0-----:R-:W-:Y:S01]  /*05e0*/  IMAD.X R18, R4, 0x1, R28, P1 ;  /* 0x0000000104127824 */ /* 0x001fe200008e061c */
[----:B------:R-:W-:Y:S02]  /*05f0*/  LEA.HI.X R17, R14, UR11, R17, 0x2, P0 ;  /* 0x0000000b0e117c11 */ /* 0x000fe400080f1411 */
[----:B------:R-:W-:-:S04]  /*0600*/  LEA R14, P0, R15, UR8, 0x2 ;  /* 0x000000080f0e7c11 */ /* 0x000fc8000f8010ff */
[----:B------:R-:W-:Y:S01]  /*0610*/  LEA.HI.X R15, R15, UR9, R18, 0x2, P0 ;  /* 0x000000090f0f7c11 */ /* 0x000fe200080f1412 */
[----:B--2---:R0:W-:Y:S04]  /*0620*/  STG.E desc[UR6][R16.64], R26 ;  /* 0x0000001a10007986 */ /* 0x0041e8000c101906 */
[----:B0-----:R0:W2:Y:S01]  /*0630*/  LDG.E R26, desc[UR6][R14.64] ;  /* 0x000000060e1a7981 */ /* 0x0010a2000c1e1900 */
[----:B------:R-:W-:Y:S02]  /*0640*/  IADD3 R18, P0, PT, R2, R13, RZ ;  /* 0x0000000d02127210 */ /* 0x000fe40007f1e0ff */
[----:B------:R-:W-:-:S03]  /*0650*/  IADD3 R19, P1, PT, R0, R23, RZ ;  /* 0x0000001700137210 */ /* 0x000fc60007f3e0ff */
[----:B------:R-:W-:Y:S01]  /*0660*/  IMAD.X R21, R5, 0x1, R28, P0 ;  /* 0x0000000105157824 */ /* 0x000fe200000e061c */
[C---:B------:R-:W-:Y:S02]  /*0670*/  LEA R20, P0, R18.reuse, UR10, 0x2 ;  /* 0x0000000a12147c11 */ /* 0x040fe4000f8010ff */
[----:B0-----:R-:W-:Y:S02]  /*0680*/  SHF.R.S32.HI R14, RZ, 0x1f, R23 ;  /* 0x0000001fff0e7819 */ /* 0x001fe40000011417 */
[----:B------:R-:W-:Y:S02]  /*0690*/  LEA.HI.X R21, R18, UR11, R21, 0x2, P0 ;  /* 0x0000000b12157c11 */ /* 0x000fe400080f1415 */
[----:B------:R-:W-:Y:S01]  /*06a0*/  LEA R18, P0, R19, UR8, 0x2 ;  /* 0x0000000813127c11 */ /* 0x000fe2000f8010ff */
[----:B------:R-:W-:-:S05]  /*06b0*/  IMAD.X R28, R4, 0x1, R14, P1 ;  /* 0x00000001041c7824 */ /* 0x000fca00008e060e */
        /* <DEDUP_REMOVED lines=33> */
[----:B------:R-:W-:Y:S02]  /*08d0*/  LEA.HI.X R17, R17, UR9, R18, 0x2, P0 ;  /* 0x0000000911117c11 */ /* 0x000fe400080f1412 */
[----:B------:R-:W-:Y:S01]  /*08e0*/  IADD3 R19, P0, PT, R2, R29, RZ ;  /* 0x0000001d02137210 */ /* 0x000fe20007f1e0ff */
[----:B--2---:R0:W-:Y:S04]  /*08f0*/  STG.E desc[UR6][R14.64], R26 ;  /* 0x0000001a0e007986 */ /* 0x0041e8000c101906 */
[----:B------:R-:W2:Y:S01]  /*0900*/  LDG.E R17, desc[UR6][R16.64] ;  /* 0x0000000610117981 */ /* 0x000ea2000c1e1900 */
[----:B------:R-:W-:Y:S01]  /*0910*/  IMAD.X R28, R5, 0x1, R28, P0 ;  /* 0x00000001051c7824 */ /* 0x000fe200000e061c */
[----:B------:R-:W-:Y:S02]  /*0920*/  LEA R18, P0, R19, UR10, 0x2 ;  /* 0x0000000a13127c11 */ /* 0x000fe4000f8010ff */
[----:B------:R-:W-:-:S02]  /*0930*/  IADD3 R21, P1, PT, R0, R12, RZ ;  /* 0x0000000c00157210 */ /* 0x000fc40007f3e0ff */
[----:B------:R-:W-:Y:S02]  /*0940*/  LEA.HI.X R19, R19, UR11, R28, 0x2, P0 ;  /* 0x0000000b13137c11 */ /* 0x000fe400080f141c */
[----:B0-----:R-:W-:Y:S02]  /*0950*/  SHF.R.S32.HI R26, RZ, 0x1f, R12 ;  /* 0x0000001fff1a7819 */ /* 0x001fe4000001140c */
[----:B------:R-:W-:-:S03]  /*0960*/  LEA R20, P0, R21, UR8, 0x2 ;  /* 0x0000000815147c11 */ /* 0x000fc6000f8010ff */
[----:B------:R-:W-:-:S05]  /*0970*/  IMAD.X R28, R4, 0x1, R26, P1 ;  /* 0x00000001041c7824 */ /* 0x000fca00008e061a */
[----:B------:R-:W-:Y:S01]  /*0980*/  LEA.HI.X R21, R21, UR9, R28, 0x2, P0 ;  /* 0x0000000915157c11 */ /* 0x000fe200080f141c */
[----:B--2---:R1:W-:Y:S05]  /*0990*/  STG.E desc[UR6][R18.64], R17 ;  /* 0x0000001112007986 */ /* 0x0043ea000c101906 */
[----:B------:R-:W2:Y:S01]  /*09a0*/  LDG.E R21, desc[UR6][R20.64] ;  /* 0x0000000614157981 */ /* 0x000ea2000c1e1900 */
[----:B------:R-:W-:Y:S01]  /*09b0*/  IADD3 R15, P0, PT, R2, R12, RZ ;  /* 0x0000000c020f7210 */ /* 0x000fe20007f1e0ff */
[----:B------:R-:W-:Y:S02]  /*09c0*/  VIADD R24, R24, 0x8 ;  /* 0x0000000818187836 */ /* 0x000fe40000000000 */
[----:B------:R-:W-:-:S02]  /*09d0*/  IMAD R11, R3, 0x8, R11 ;  /* 0x00000008030b7824 */ /* 0x000fc400078e020b */
[----:B------:R-:W-:Y:S01]  /*09e0*/  IMAD.X R26, R5, 0x1, R26, P0 ;  /* 0x00000001051a7824 */ /* 0x000fe200000e061a */
[----:B------:R-:W-:Y:S01]  /*09f0*/  LEA R14, P0, R15, UR10, 0x2 ;  /* 0x0000000a0f0e7c11 */ /* 0x000fe2000f8010ff */
[C---:B------:R-:W-:Y:S02]  /*0a00*/  IMAD R13, R3.reuse, 0x8, R13 ;  /* 0x00000008030d7824 */ /* 0x040fe400078e020d */
[----:B------:R-:W-:Y:S01]  /*0a10*/  IMAD R23, R3, 0x8, R23 ;  /* 0x0000000803177824 */ /* 0x000fe200078e0217 */
[----:B------:R-:W-:Y:S01]  /*0a20*/  LEA.HI.X R15, R15, UR11, R26, 0x2, P0 ;  /* 0x0000000b0f0f7c11 */ /* 0x000fe200080f141a */
[C---:B------:R-:W-:Y:S01]  /*0a30*/  IMAD R25, R3.reuse, 0x8, R25 ;  /* 0x0000000803197824 */ /* 0x040fe200078e0219 */
[----:B------:R-:W-:Y:S01]  /*0a40*/  ISETP.NE.AND P0, PT, R24, RZ, PT ;  /* 0x000000ff1800720c */ /* 0x000fe20003f05270 */
[C---:B------:R-:W-:Y:S02]  /*0a50*/  IMAD R27, R3.reuse, 0x8, R27 ;  /* 0x00000008031b7824 */ /* 0x040fe400078e021b */
[----:B------:R-:W-:-:S02]  /*0a60*/  IMAD R29, R3, 0x8, R29 ;  /* 0x00000008031d7824 */ /* 0x000fc400078e021d */
[C---:B------:R-:W-:Y:S02]  /*0a70*/  IMAD R12, R3.reuse, 0x8, R12 ;  /* 0x00000008030c7824 */ /* 0x040fe400078e020c */
[----:B------:R-:W-:Y:S01]  /*0a80*/  IMAD R22, R3, 0x8, R22 ;  /* 0x0000000803167824 */ /* 0x000fe200078e0216 */
[----:B--2---:R1:W-:Y:S05]  /*0a90*/  STG.E desc[UR6][R14.64], R21 ;  /* 0x000000150e007986 */ /* 0x0043ea000c101906 */
[----:B------:R-:W-:Y:S05]  /*0aa0*/  @P0 BRA `(.L_x_9) ;  /* 0xfffffff800740947 */ /* 0x000fea000383ffff */
[----:B------:R-:W-:-:S07]  /*0ab0*/  IMAD.MOV.U32 R11, RZ, RZ, R8 ;  /* 0x000000ffff0b7224 */ /* 0x000fce00078e0008 */
.L_x_8:
[----:B------:R-:W-:-:S13]  /*0ac0*/  ISETP.NE.AND P0, PT, R6, RZ, PT ;  /* 0x000000ff0600720c */ /* 0x000fda0003f05270 */
[----:B------:R-:W-:Y:S05]  /*0ad0*/  @!P0 BRA `(.L_x_10) ;  /* 0x00000004008c8947 */ /* 0x000fea0003800000 */
[----:B------:R-:W-:Y:S01]  /*0ae0*/  VIADD R12, R6, 0xffffffff ;  /* 0xffffffff060c7836 */ /* 0x000fe20000000000 */
[----:B------:R-:W-:-:S04]  /*0af0*/  ISETP.NE.AND P0, PT, R7, RZ, PT ;  /* 0x000000ff0700720c */ /* 0x000fc80003f05270 */
[----:B------:R-:W-:-:S13]  /*0b00*/  ISETP.GE.U32.AND P1, PT, R12, 0x3, PT ;  /* 0x000000030c00780c */ /* 0x000fda0003f26070 */
[----:B------:R-:W-:Y:S05]  /*0b10*/  @!P1 BRA `(.L_x_11) ;  /* 0x0000000000c89947 */ /* 0x000fea0003800000 */
[----:B------:R-:W0:Y:S01]  /*0b20*/  LDCU.128 UR8, c[0x0][0x380] ;  /* 0x00007000ff0877ac */ /* 0x000e220008000c00 */
[----:B------:R-:W-:-:S05]  /*0b30*/  IMAD R13, R3, R11, R10 ;  /* 0x0000000b030d7224 */ /* 0x000fca00078e020a */
[----:B------:R-:W-:Y:S02]  /*0b40*/  SHF.R.S32.HI R12, RZ, 0x1f, R13 ;  /* 0x0000001fff0c7819 */ /* 0x000fe4000001140d */
[----:B-1----:R-:W-:-:S05]  /*0b50*/  IADD3 R14, P1, PT, R0, R13, RZ ;  /* 0x0000000d000e7210 */ /* 0x002fca0007f3e0ff */
[----:B------:R-:W-:Y:S01]  /*0b60*/  IMAD.X R15, R4, 0x1, R12, P1 ;  /* 0x00000001040f7824 */ /* 0x000fe200008e060c */
[----:B0-----:R-:W-:-:S04]  /*0b70*/  LEA R16, P1, R14, UR8, 0x2 ;  /* 0x000000080e107c11 */ /* 0x001fc8000f8210ff */
[----:B------:R-:W-:-:S05]  /*0b80*/  LEA.HI.X R17, R14, UR9, R15, 0x2, P1 ;  /* 0x000000090e117c11 */ /* 0x000fca00088f140f */
[----:B------:R-:W2:Y:S01]  /*0b90*/  LDG.E R21, desc[UR6][R16.64] ;  /* 0x0000000610157981 */ /* 0x000ea2000c1e1900 */
[----:B------:R-:W-:Y:S01]  /*0ba0*/  IMAD.IADD R19, R3, 0x1, R13 ;  /* 0x0000000103137824 */ /* 0x000fe200078e020d */
[----:B------:R-:W-:-:S04]  /*0bb0*/  IADD3 R13, P1, PT, R2, R13, RZ ;  /* 0x0000000d020d7210 */ /* 0x000fc80007f3e0ff */
[----:B------:R-:W-:Y:S01]  /*0bc0*/  SHF.R.S32.HI R18, RZ, 0x1f, R19 ;  /* 0x0000001fff127819 */ /* 0x000fe20000011413 */
[----:B------:R-:W-:Y:S01]  /*0bd0*/  IMAD.X R22, R5, 0x1, R12, P1 ;  /* 0x0000000105167824 */ /* 0x000fe200008e060c */
[----:B------:R-:W-:Y:S02]  /*0be0*/  IADD3 R15, P2, PT, R0, R19, RZ ;  /* 0x00000013000f7210 */ /* 0x000fe40007f5e0ff */
[----:B------:R-:W-:-:S03]  /*0bf0*/  LEA R12, P1, R13, UR10, 0x2 ;  /* 0x0000000a0d0c7c11 */ /* 0x000fc6000f8210ff */
[----:B------:R-:W-:Y:S01]  /*0c00*/  IMAD.X R20, R4, 0x1, R18, P2 ;  /* 0x0000000104147824 */ /* 0x000fe200010e0612 */
[----:B------:R-:W-:Y:S02]  /*0c10*/  LEA R14, P2, R15, UR8, 0x2 ;  /* 0x000000080f0e7c11 */ /* 0x000fe4000f8410ff */
[----:B------:R-:W-:Y:S02]  /*0c20*/  LEA.HI.X R13, R13, UR11, R22, 0x2, P1 ;  /* 0x0000000b0d0d7c11 */ /* 0x000fe400088f1416 */
[----:B------:R-:W-:Y:S01]  /*0c30*/  LEA.HI.X R15, R15, UR9, R20, 0x2, P2 ;  /* 0x000000090f0f7c11 */ /* 0x000fe200090f1414 */
[----:B------:R-:W-:Y:S02]  /*0c40*/  IMAD.IADD R25, R3, 0x1, R19 ;  /* 0x0000000103197824 */ /* 0x000fe400078e0213 */
[----:B--2---:R0:W-:Y:S04]  /*0c50*/  STG.E desc[UR6][R12.64], R21 ;  /* 0x000000150c007986 */ /* 0x0041e8000c101906 */
[----:B------:R-:W2:Y:S01]  /*0c60*/  LDG.E R23, desc[UR6][R14.64] ;  /* 0x000000060e177981 */ /* 0x000ea2000c1e1900 */
[----:B------:R-:W-:-:S02]  /*0c70*/  IADD3 R17, P1, PT, R2, R19, RZ ;  /* 0x0000001302117210 */ /* 0x000fc40007f3e0ff */
[----:B------:R-:W-:Y:S02]  /*0c80*/  SHF.R.S32.HI R20, RZ, 0x1f, R25 ;  /* 0x0000001fff147819 */ /* 0x000fe40000011419 */
[----:B------:R-:W-:Y:S01]  /*0c90*/  IADD3 R19, P2, PT, R0, R25, RZ ;  /* 0x0000001900137210 */ /* 0x000fe20007f5e0ff */
[----:B------:R-:W-:Y:S01]  /*0ca0*/  IMAD.X R24, R5, 0x1, R18, P1 ;  /* 0x0000000105187824 */ /* 0x000fe200008e0612 */
[----:B------:R-:W-:-:S03]  /*0cb0*/  LEA R16, P1, R17, UR10, 0x2 ;  /* 0x0000000a11107c11 */ /* 0x000fc6000f8210ff */
[----:B------:R-:W-:Y:S01]  /*0cc0*/  IMAD.X R22, R4, 0x1, R20, P2 ;  /* 0x0000000104167824 */ /* 0x000fe200010e0614 */
[----:B------:R-:W-:Y:S02]  /*0cd0*/  LEA R18, P2, R19, UR8, 0x2 ;  /* 0x0000000813127c11 */ /* 0x000fe4000f8410ff */
[----:B------:R-:W-:Y:S02]  /*0ce0*/  LEA.HI.X R17, R17, UR11, R24, 0x2, P1 ;  /* 0x0000000b11117c11 */ /* 0x000fe400088f1418 */
[----:B------:R-:W-:Y:S01]  /*0cf0*/  LEA.HI.X R19, R19, UR9, R22, 0x2, P2 ;  /* 0x0000000913137c11 */ /* 0x000fe200090f1416 */
[----:B0-----:R-:W-:Y:S02]  /*0d00*/  IMAD.IADD R21, R3, 0x1, R25 ;  /* 0x0000000103157824 */ /* 0x001fe400078e0219 */
[----:B--2---:R0:W-:Y:S04]  /*0d10*/  STG.E desc[UR6][R16.64], R23 ;  /* 0x0000001710007986 */ /* 0x0041e8000c101906 */
[----:B------:R-:W2:Y:S01]  /*0d20*/  LDG.E R19, desc[UR6][R18.64] ;  /* 0x0000000612137981 */ /* 0x000ea2000c1e1900 */
[----:B------:R-:W-:-:S02]  /*0d30*/  IADD3 R25, P1, PT, R2, R25, RZ ;  /* 0x0000001902197210 */ /* 0x000fc40007f3e0ff */
[----:B------:R-:W-:Y:S02]  /*0d40*/  IADD3 R15, P2, PT, R0, R21, RZ ;  /* 0x00000015000f7210 */ /* 0x000fe40007f5e0ff */
[----:B------:R-:W-:Y:S01]  /*0d50*/  SHF.R.S32.HI R22, RZ, 0x1f, R21 ;  /* 0x0000001fff167819 */ /* 0x000fe20000011415 */
[----:B------:R-:W-:Y:S01]  /*0d60*/  IMAD.X R24, R5, 0x1, R20, P1 ;  /* 0x0000000105187824 */ /* 0x000fe200008e0614 */
[----:B------:R-:W-:Y:S02]  /*0d70*/  LEA R12, P1, R25, UR10, 0x2 ;  /* 0x0000000a190c7c11 */ /* 0x000fe4000f8210ff */
[----:B------:R-:W-:Y:S01]  /*0d80*/  LEA R14, P3, R15, UR8, 0x2 ;  /* 0x000000080f0e7c11 */ /* 0x000fe2000f8610ff */
[----:B------:R-:W-:Y:S01]  /*0d90*/  IMAD.X R20, R4, 0x1, R22, P2 ;  /* 0x0000000104147824 */ /* 0x000fe200010e0616 */
[----:B------:R-:W-:-:S04]  /*0da0*/  LEA.HI.X R13, R25, UR11, R24, 0x2, P1 ;  /* 0x0000000b190d7c11 */ /* 0x000fc800088f1418 */
[----:B------:R-:W-:Y:S01]  /*0db0*/  LEA.HI.X R15, R15, UR9, R20, 0x2, P3 ;  /* 0x000000090f0f7c11 */ /* 0x000fe200098f1414 */
[----:B--2---:R2:W-:Y:S05]  /*0dc0*/  STG.E desc[UR6][R12.64], R19 ;  /* 0x000000130c007986 */ /* 0x0045ea000c101906 */
[----:B------:R-:W3:Y:S01]  /*0dd0*/  LDG.E R15, desc[UR6][R14.64] ;  /* 0x000000060e0f7981 */ /* 0x000ee2000c1e1900 */
[----:B------:R-:W-:Y:S01]  /*0de0*/  IADD3 R21, P1, PT, R2, R21, RZ ;  /* 0x0000001502157210 */ /* 0x000fe20007f3e0ff */
[----:B------:R-:W-:-:S03]  /*0df0*/  VIADD R11, R11, 0x4 ;  /* 0x000000040b0b7836 */ /* 0x000fc60000000000 */
[----:B0-----:R-:W-:Y:S01]  /*0e00*/  LEA R16, P2, R21, UR10, 0x2 ;  /* 0x0000000a15107c11 */ /* 0x001fe2000f8410ff */
[----:B------:R-:W-:-:S05]  /*0e10*/  IMAD.X R22, R5, 0x1, R22, P1 ;  /* 0x0000000105167824 */ /* 0x000fca00008e0616 */
[----:B------:R-:W-:-:S05]  /*0e20*/  LEA.HI.X R17, R21, UR11, R22, 0x2, P2 ;  /* 0x0000000b15117c11 */ /* 0x000fca00090f1416 */
[----:B---3--:R2:W-:Y:S02]  /*0e30*/  STG.E desc[UR6][R16.64], R15 ;  /* 0x0000000f10007986 */ /* 0x0085e4000c101906 */
.L_x_11:
[----:B------:R-:W-:Y:S05]  /*0e40*/  @!P0 BRA `(.L_x_10) ;  /* 0x0000000000b08947 */ /* 0x000fea0003800000 */
[----:B------:R-:W-:Y:S01]  /*0e50*/  ISETP.NE.AND P0, PT, R7, 0x1, PT ;  /* 0x000000010700780c */ /* 0x000fe20003f05270 */
[----:B------:R-:W-:-:S04]  /*0e60*/  ULOP3.LUT UR4, UR4, 0x1, URZ, 0xc0, !UPT ;  /* 0x0000000104047892 */ /* 0x000fc8000f8ec0ff */
[----:B------:R-:W-:-:S08]  /*0e70*/  UISETP.NE.U32.AND UP0, UPT, UR4, 0x1, UPT ;  /* 0x000000010400788c */ /* 0x000fd0000bf05070 */
[----:B------:R-:W-:Y:S05]  /*0e80*/  @!P0 BRA `(.L_x_12) ;  /* 0x0000000000688947 */ /* 0x000fea0003800000 */
[----:B------:R-:W0:Y:S01]  /*0e90*/  LDCU.128 UR8, c[0x0][0x380] ;  /* 0x00007000ff0877ac */ /* 0x000e220008000c00 */
[----:B-12---:R-:W-:-:S05]  /*0ea0*/  IMAD R15, R3, R11, R10 ;  /* 0x0000000b030f7224 */ /* 0x006fca00078e020a */
[----:B------:R-:W-:Y:S02]  /*0eb0*/  SHF.R.S32.HI R14, RZ, 0x1f, R15 ;  /* 0x0000001fff0e7819 */ /* 0x000fe4000001140f */
[----:B------:R-:W-:-:S05]  /*0ec0*/  IADD3 R13, P0, PT, R0, R15, RZ ;  /* 0x0000000f000d7210 */ /* 0x000fca0007f1e0ff */
[----:B------:R-:W-:Y:S01]  /*0ed0*/  IMAD.X R16, R4, 0x1, R14, P0 ;  /* 0x0000000104107824 */ /* 0x000fe200000e060e */
[----:B0-----:R-:W-:-:S04]  /*0ee0*/  LEA R12, P0, R13, UR8, 0x2 ;  /* 0x000000080d0c7c11 */ /* 0x001fc8000f8010ff */
[----:B------:R-:W-:-:S05]  /*0ef0*/  LEA.HI.X R13, R13, UR9, R16, 0x2, P0 ;  /* 0x000000090d0d7c11 */ /* 0x000fca00080f1410 */
[----:B------:R-:W2:Y:S01]  /*0f00*/  LDG.E R19, desc[UR6][R12.64] ;  /* 0x000000060c137981 */ /* 0x000ea2000c1e1900 */
[----:B------:R-:W-:Y:S01]  /*0f10*/  IMAD.IADD R21, R3, 0x1, R15 ;  /* 0x0000000103157824 */ /* 0x000fe200078e020f */
[----:B------:R-:W-:-:S04]  /*0f20*/  IADD3 R15, P0, PT, R2, R15, RZ ;  /* 0x0000000f020f7210 */ /* 0x000fc80007f1e0ff */
[----:B------:R-:W-:Y:S01]  /*0f30*/  IADD3 R17, P1, PT, R0, R21, RZ ;  /* 0x0000001500117210 */ /* 0x000fe20007f3e0ff */
[----:B------:R-:W-:Y:S01]  /*0f40*/  IMAD.X R18, R5, 0x1, R14, P0 ;  /* 0x0000000105127824 */ /* 0x000fe200000e060e */
[----:B------:R-:W-:Y:S02]  /*0f50*/  SHF.R.S32.HI R20, RZ, 0x1f, R21 ;  /* 0x0000001fff147819 */ /* 0x000fe40000011415 */
[----:B------:R-:W-:Y:S02]  /*0f60*/  LEA R14, P0, R15, UR10, 0x2 ;  /* 0x0000000a0f0e7c11 */ /* 0x000fe4000f8010ff */
[----:B------:R-:W-:Y:S01]  /*0f70*/  LEA R16, P2, R17, UR8, 0x2 ;  /* 0x0000000811107c11 */ /* 0x000fe2000f8410ff */
[----:B------:R-:W-:Y:S01]  /*0f80*/  IMAD.X R22, R4, 0x1, R20, P1 ;  /* 0x0000000104167824 */ /* 0x000fe200008e0614 */
[----:B------:R-:W-:-:S04]  /*0f90*/  LEA.HI.X R15, R15, UR11, R18, 0x2, P0 ;  /* 0x0000000b0f0f7c11 */ /* 0x000fc800080f1412 */
[----:B------:R-:W-:Y:S01]  /*0fa0*/  LEA.HI.X R17, R17, UR9, R22, 0x2, P2 ;  /* 0x0000000911117c11 */ /* 0x000fe200090f1416 */
[----:B--2---:R0:W-:Y:S05]  /*0fb0*/  STG.E desc[UR6][R14.64], R19 ;  /* 0x000000130e007986 */ /* 0x0041ea000c101906 */
[----:B------:R-:W2:Y:S01]  /*0fc0*/  LDG.E R17, desc[UR6][R16.64] ;  /* 0x0000000610117981 */ /* 0x000ea2000c1e1900 */
[----:B------:R-:W-:Y:S01]  /*0fd0*/  IADD3 R21, P0, PT, R2, R21, RZ ;  /* 0x0000001502157210 */ /* 0x000fe20007f1e0ff */
[----:B------:R-:W-:-:S03]  /*0fe0*/  VIADD R11, R11, 0x2 ;  /* 0x000000020b0b7836 */ /* 0x000fc60000000000 */
[----:B------:R-:W-:Y:S01]  /*0ff0*/  LEA R12, P1, R21, UR10, 0x2 ;  /* 0x0000000a150c7c11 */ /* 0x000fe2000f8210ff */
[----:B------:R-:W-:-:S05]  /*1000*/  IMAD.X R20, R5, 0x1, R20, P0 ;  /* 0x0000000105147824 */ /* 0x000fca00000e0614 */
[----:B------:R-:W-:-:S05]  /*1010*/  LEA.HI.X R13, R21, UR11, R20, 0x2, P1 ;  /* 0x0000000b150d7c11 */ /* 0x000fca00088f1414 */
[----:B--2---:R0:W-:Y:S02]  /*1020*/  STG.E desc[UR6][R12.64], R17 ;  /* 0x000000110c007986 */ /* 0x0041e4000c101906 */
.L_x_12:
[----:B------:R-:W-:Y:S05]  /*1030*/  BRA.U UP0, `(.L_x_10) ;  /* 0x0000000100347547 */ /* 0x000fea000b800000 */
[----:B------:R-:W3:Y:S01]  /*1040*/  LDCU.128 UR8, c[0x0][0x380] ;  /* 0x00007000ff0877ac */ /* 0x000ee20008000c00 */
[----:B0-2---:R-:W-:-:S05]  /*1050*/  IMAD R13, R3, R11, R10 ;  /* 0x0000000b030d7224 */ /* 0x005fca00078e020a */
[----:B------:R-:W-:Y:S02]  /*1060*/  IADD3 R11, P0, PT, R0, R13, RZ ;  /* 0x0000000d000b7210 */ /* 0x000fe40007f1e0ff */
[----:B-1----:R-:W-:-:S05]  /*1070*/  SHF.R.S32.HI R14, RZ, 0x1f, R13 ;  /* 0x0000001fff0e7819 */ /* 0x002fca000001140d */
[----:B------:R-:W-:Y:S01]  /*1080*/  IMAD.X R12, R4, 0x1, R14, P0 ;  /* 0x00000001040c7824 */ /* 0x000fe200000e060e */
[----:B---3--:R-:W-:-:S04]  /*1090*/  LEA R10, P1, R11, UR8, 0x2 ;  /* 0x000000080b0a7c11 */ /* 0x008fc8000f8210ff */
[----:B------:R-:W-:-:S06]  /*10a0*/  LEA.HI.X R11, R11, UR9, R12, 0x2, P1 ;  /* 0x000000090b0b7c11 */ /* 0x000fcc00088f140c */
[----:B------:R-:W2:Y:S01]  /*10b0*/  LDG.E R11, desc[UR6][R10.64] ;  /* 0x000000060a0b7981 */ /* 0x000ea2000c1e1900 */
[----:B------:R-:W-:-:S04]  /*10c0*/  IADD3 R13, P0, PT, R2, R13, RZ ;  /* 0x0000000d020d7210 */ /* 0x000fc80007f1e0ff */
[----:B------:R-:W-:Y:S01]  /*10d0*/  LEA R12, P1, R13, UR10, 0x2 ;  /* 0x0000000a0d0c7c11 */ /* 0x000fe2000f8210ff */
[----:B------:R-:W-:-:S05]  /*10e0*/  IMAD.X R14, R5, 0x1, R14, P0 ;  /* 0x00000001050e7824 */ /* 0x000fca00000e060e */
[----:B------:R-:W-:-:S05]  /*10f0*/  LEA.HI.X R13, R13, UR11, R14, 0x2, P1 ;  /* 0x0000000b0d0d7c11 */ /* 0x000fca00088f140e */
[----:B--2---:R3:W-:Y:S02]  /*1100*/  STG.E desc[UR6][R12.64], R11 ;  /* 0x0000000b0c007986 */ /* 0x0047e4000c101906 */
.L_x_10:
[----:B------:R-:W4:Y:S01]  /*1110*/  LDCU UR4, c[0x0][0x39c] ;  /* 0x00007380ff0477ac */ /* 0x000f220008000800 */
[----:B------:R-:W-:-:S05]  /*1120*/  VIADD R9, R9, 0x1 ;  /* 0x0000000109097836 */ /* 0x000fca0000000000 */
[----:B----4-:R-:W-:-:S13]  /*1130*/  ISETP.NE.AND P0, PT, R9, UR4, PT ;  /* 0x0000000409007c0c */ /* 0x010fda000bf05270 */
[----:B------:R-:W-:Y:S05]  /*1140*/  @!P0 EXIT ;  /* 0x000000000000894d */ /* 0x000fea0003800000 */
[----:B------:R-:W-:Y:S05]  /*1150*/  BRA `(.L_x_13) ;  /* 0xfffffff0008c7947 */ /* 0x000fea000383ffff */
.L_x_7:
[----:B------:R-:W0:Y:S02]  /*1160*/  LDCU UR4, c[0x0][0x398] ;  /* 0x00007300ff0477ac */ /* 0x000e240008000800 */
[----:B0-----:R-:W-:Y:S02]  /*1170*/  ULOP3.LUT UR9, UR4, 0x7, URZ, 0xc0, !UPT ;  /* 0x0000000704097892 */ /* 0x001fe4000f8ec0ff */
[----:B------:R-:W-:Y:S02]  /*1180*/  ULOP3.LUT UR10, UR4, 0x3, URZ, 0xc0, !UPT ;  /* 0x00000003040a7892 */ /* 0x000fe4000f8ec0ff */
[----:B------:R-:W-:Y:S02]  /*1190*/  UIADD3 UR8, UPT, UPT, UR9, -0x1, URZ ;  /* 0xffffffff09087890 */ /* 0x000fe4000fffe0ff */
[----:B------:R-:W-:Y:S02]  /*11a0*/  ULOP3.LUT UR5, UR4, 0x7ffffff8, URZ, 0xc0, !UPT ;  /* 0x7ffffff804057892 */ /* 0x000fe4000f8ec0ff */
[----:B------:R-:W-:Y:S01]  /*11b0*/  UISETP.GE.U32.AND UP0, UPT, UR8, 0x3, UPT ;  /* 0x000000030800788c */ /* 0x000fe2000bf06070 */
[----:B------:R-:W-:-:S10]  /*11c0*/  UMOV UR4, URZ ;  /* 0x000000ff00047c82 */ /* 0x000fd40008000000 */
.L_x_20:
[----:B0-----:R-:W0:Y:S01]  /*11d0*/  LDC.64 R18, c[0x0][0x398] ;  /* 0x0000e600ff127b82 */ /* 0x001e220000000a00 */
[----:B-1----:R-:W1:Y:S01]  /*11e0*/  LDCU UR11, c[0x0][0x394] ;  /* 0x00007280ff0b77ac */ /* 0x002e620008000800 */
[----:B------:R-:W-:Y:S01]  /*11f0*/  BSSY.RECONVERGENT B0, `(.L_x_14) ;  /* 0x00000d4000007945 */ /* 0x000fe20003800200 */
[----:B------:R-:W-:Y:S02]  /*1200*/  USHF.L.U32 UR8, UR4, 0x5, URZ ;  /* 0x0000000504087899 */ /* 0x000fe400080006ff */
[----:B------:R-:W-:-:S04]  /*1210*/  UIADD3 UR4, UPT, UPT, UR4, 0x1, URZ ;  /* 0x0000000104047890 */ /* 0x000fc8000fffe0ff */
[----:B------:R-:W-:Y:S01]  /*1220*/  VIADD R7, R6, UR8 ;  /* 0x0000000806077c36 */ /* 0x000fe20008000000 */
[----:B0-----:R-:W-:Y:S02]  /*1230*/  ISETP.GE.AND P0, PT, R18, 0x1, PT ;  /* 0x000000011200780c */ /* 0x001fe40003f06270 */
[----:B------:R-:W-:Y:S02]  /*1240*/  ISETP.NE.AND P1, PT, R19, UR4, PT ;  /* 0x0000000413007c0c */ /* 0x000fe4000bf25270 */
[----:B-1----:R-:W-:-:S13]  /*1250*/  ISETP.GE.OR P0, PT, R7, UR11, !P0 ;  /* 0x0000000b07007c0c */ /* 0x002fda000c706670 */
[----:B--23--:R-:W-:Y:S05]  /*1260*/  @P0 BRA `(.L_x_15) ;  /* 0x0000000c00300947 */ /* 0x00cfea0003800000 */
[----:B------:R-:W-:Y:S01]  /*1270*/  ISETP.GE.U32.AND P0, PT, R18, 0x8, PT ;  /* 0x000000081200780c */ /* 0x000fe20003f06070 */
[----:B------:R-:W-:-:S12]  /*1280*/  IMAD.MOV.U32 R8, RZ, RZ, RZ ;  /* 0x000000ffff087224 */ /* 0x000fd800078e00ff */
[----:B------:R-:W-:Y:S05]  /*1290*/  @!P0 BRA `(.L_x_16) ;  /* 0x00000004009c8947 */ /* 0x000fea0003800000 */
[----:B------:R-:W-:Y:S01]  /*12a0*/  IMAD.MOV.U32 R8, RZ, RZ, RZ ;  /* 0x000000ffff087224 */ /* 0x000fe200078e00ff */
[----:B------:R-:W0:Y:S01]  /*12b0*/  LDCU.128 UR12, c[0x0][0x380] ;  /* 0x00007000ff0c77ac */ /* 0x000e220008000c00 */
[----:B------:R-:W-:-:S05]  /*12c0*/  NOP ;  /* 0x0000000000007918 */ /* 0x000fca0000000000 */
.L_x_17:
[----:B------:R-:W-:-:S05]  /*12d0*/  IMAD R7, R3, R8, UR8 ;  /* 0x0000000803077e24 */ /* 0x000fca000f8e0208 */
[----:B-1----:R-:W-:Y:S02]  /*12e0*/  SHF.R.S32.HI R10, RZ, 0x1f, R7 ;  /* 0x0000001fff0a7819 */ /* 0x002fe40000011407 */
[----:B------:R-:W-:-:S05]  /*12f0*/  IADD3 R9, P0, PT, R0, R7, RZ ;  /* 0x0000000700097210 */ /* 0x000fca0007f1e0ff */
        /* <DEDUP_REMOVED lines=13> */
[----:B------:R-:W-:-:S03]  /*13d0*/  LEA.HI.X R13, R7, UR13, R20, 0x2, P2 ;  /* 0x0000000d070d7c11 */ /* 0x000fc600090f1414 */
[----:B--2---:R0:W-:Y:S04]  /*13e0*/  STG.E desc[UR6][R10.64], R9 ;  /* 0x000000090a007986 */ /* 0x0041e8000c101906 */
        /* <DEDUP_REMOVED lines=12> */
[----:B0-----:R-:W2:Y:S01]  /*14b0*/  LDG.E R9, desc[UR6][R16.64] ;  /* 0x0000000610097981 */ /* 0x001ea2000c1e1900 */
        /* <DEDUP_REMOVED lines=11> */
[----:B-1----:R-:W2:Y:S01]  /*1570*/  LDG.E R7, desc[UR6][R12.64] ;  /* 0x000000060c077981 */ /* 0x002ea2000c1e1900 */
        /* <DEDUP_REMOVED lines=24> */
[----:B-1----:R-:W2:Y:S01]  /*1700*/  LDG.E R7, desc[UR6][R12.64] ;  /* 0x000000060c077981 */ /* 0x002ea2000c1e1900 */
        /* <DEDUP_REMOVED lines=20> */
[----:B------:R-:W-:-:S03]  /*1850*/  LEA.HI.X R13, R13, UR13, R20, 0x2, P2 ;  /* 0x0000000d0d0d7c11 */ /* 0x000fc600090f1414 */
[----:B--2---:R1:W-:Y:S04]  /*1860*/  STG.E desc[UR6][R10.64], R17 ;  /* 0x000000110a007986 */ /* 0x0043e8000c101906 */
[----:B------:R-:W2:Y:S01]  /*1870*/  LDG.E R13, desc[UR6][R12.64] ;  /* 0x000000060c0d7981 */ /* 0x000ea2000c1e1900 */
[----:B------:R-:W-:Y:S01]  /*1880*/  IADD3 R9, P0, PT, R2, R9, RZ ;  /* 0x0000000902097210 */ /* 0x000fe20007f1e0ff */
[----:B------:R-:W-:-:S04]  /*1890*/  VIADD R8, R8, 0x8 ;  /* 0x0000000808087836 */ /* 0x000fc80000000000 */
[----:B------:R-:W-:Y:S01]  /*18a0*/  IMAD.X R16, R5, 0x1, R19, P0 ;  /* 0x0000000105107824 */ /* 0x000fe200000e0613 */
[----:B0-----:R-:W-:-:S04]  /*18b0*/  LEA R14, P0, R9, UR14, 0x2 ;  /* 0x0000000e090e7c11 */ /* 0x001fc8000f8010ff */
[----:B------:R-:W-:Y:S02]  /*18c0*/  LEA.HI.X R15, R9, UR15, R16, 0x2, P0 ;  /* 0x0000000f090f7c11 */ /* 0x000fe400080f1410 */
[----:B------:R-:W-:-:S03]  /*18d0*/  ISETP.NE.AND P0, PT, R8, UR5, PT ;  /* 0x0000000508007c0c */ /* 0x000fc6000bf05270 */
[----:B--2---:R1:W-:Y:S10]  /*18e0*/  STG.E desc[UR6][R14.64], R13 ;  /* 0x0000000d0e007986 */ /* 0x0043f4000c101906 */
[----:B------:R-:W-:Y:S05]  /*18f0*/  @P0 BRA `(.L_x_17) ;  /* 0xfffffff800740947 */ /* 0x000fea000383ffff */
[----:B------:R-:W-:-:S07]  /*1900*/  IMAD.U32 R8, RZ, RZ, UR5 ;  /* 0x00000005ff087e24 */ /* 0x000fce000f8e00ff */
.L_x_16:
[----:B------:R-:W-:-:S09]  /*1910*/  UISETP.NE.AND UP1, UPT, UR9, URZ, UPT ;  /* 0x000000ff0900728c */ /* 0x000fd2000bf25270 */
[----:B------:R-:W-:Y:S05]  /*1920*/  BRA.U !UP1, `(.L_x_15) ;  /* 0x0000000509807547 */ /* 0x000fea000b800000 */
[----:B------:R-:W-:Y:S01]  /*1930*/  UISETP.NE.AND UP1, UPT, UR10, URZ, UPT ;  /* 0x000000ff0a00728c */ /* 0x000fe2000bf25270 */
[----:B------:R-:W-:Y:S10]  /*1940*/  BRA.U !UP0, `(.L_x_18) ;  /* 0x0000000108c87547 */ /* 0x000ff4000b800000 */
[----:B------:R-:W0:Y:S01]  /*1950*/  LDCU.128 UR12, c[0x0][0x380] ;  /* 0x00007000ff0c77ac */ /* 0x000e220008000c00 */
        /* <DEDUP_REMOVED lines=49> */
.L_x_18:
[----:B------:R-:W-:Y:S05]  /*1c70*/  BRA.U !UP1, `(.L_x_15) ;  /* 0x0000000109ac7547 */ /* 0x000fea000b800000 */
[----:B------:R-:W-:Y:S01]  /*1c80*/  UISETP.NE.AND UP1, UPT, UR10, 0x1, UPT ;  /* 0x000000010a00788c */ /* 0x000fe2000bf25270 */
[----:B------:R-:W-:-:S08]  /*1c90*/  LOP3.LUT P0, RZ, R18, 0x1, RZ, 0xc0, !PT ;  /* 0x0000000112ff7812 */ /* 0x000fd0000780c0ff */
[----:B------:R-:W-:Y:S05]  /*1ca0*/  BRA.U !UP1, `(.L_x_19) ;  /* 0x0000000109687547 */ /* 0x000fea000b800000 */
[----:B------:R-:W0:Y:S01]  /*1cb0*/  LDCU.128 UR12, c[0x0][0x380] ;  /* 0x00007000ff0c77ac */ /* 0x000e220008000c00 */
[----:B------:R-:W-:-:S05]  /*1cc0*/  IMAD R9, R3, R8, UR8 ;  /* 0x0000000803097e24 */ /* 0x000fca000f8e0208 */
[----:B-12---:R-:W-:Y:S02]  /*1cd0*/  SHF.R.S32.HI R10, RZ, 0x1f, R9 ;  /* 0x0000001fff0a7819 */ /* 0x006fe40000011409 */
        /* <DEDUP_REMOVED lines=23> */
.L_x_19:
[----:B------:R-:W-:Y:S05]  /*1e50*/  @!P0 BRA `(.L_x_15) ;  /* 0x0000000000348947 */ /* 0x000fea0003800000 */
[----:B------:R-:W3:Y:S01]  /*1e60*/  LDCU.128 UR12, c[0x0][0x380] ;  /* 0x00007000ff0c77ac */ /* 0x000ee20008000c00 */
[----:B0-----:R-:W-:-:S05]  /*1e70*/  IMAD R7, R3, R8, UR8 ;  /* 0x0000000803077e24 */ /* 0x001fca000f8e0208 */
[----:B------:R-:W-:Y:S02]  /*1e80*/  IADD3 R9, P0, PT, R0, R7, RZ ;  /* 0x0000000700097210 */ /* 0x000fe40007f1e0ff */
[----:B-12---:R-:W-:-:S05]  /*1e90*/  SHF.R.S32.HI R11, RZ, 0x1f, R7 ;  /* 0x0000001fff0b7819 */ /* 0x006fca0000011407 */
        /* <DEDUP_REMOVED lines=9> */
.L_x_15:
[----:B------:R-:W-:Y:S05]  /*1f30*/  BSYNC.RECONVERGENT B0 ;  /* 0x0000000000007941 */ /* 0x000fea0003800200 */
.L_x_14:
[----:B------:R-:W-:Y:S05]  /*1f40*/  @P1 BRA `(.L_x_20) ;  /* 0xfffffff000a01947 */ /* 0x000fea000383ffff */
[----:B------:R-:W-:Y:S05]  /*1f50*/  EXIT ;  /* 0x000000000000794d */ /* 0x000fea0003800000 */
.L_x_21:
        /* <DEDUP_REMOVED lines=10> */
.L_x_24:


//--------------------- .nv.shared._Z13kDotProduct_rPfS_S_j --------------------------
	.section	.nv.shared._Z13kDotProduct_rPfS_S_j,"aw",@nobits
	.sectionflags	@""
	.align	4
.nv.shared._Z13kDotProduct_rPfS_S_j:
	.zero		3072


//--------------------- .nv.shared.reserved.0     --------------------------
	.section	.nv.shared.reserved.0,"aw",@nobits
	.weak		__nv_reservedSMEM_offset_0_alias
	.size		__nv_reservedSMEM_offset_0_alias, 0, 64
	.other		__nv_reservedSMEM_offset_0_alias,@"STO_CUDA_RESERVED_SHARED STV_DEFAULT"
__nv_reservedSMEM_offset_0_alias:
	.zero		0
	.zero		64


//--------------------- .nv.constant0._Z13kDotProduct_rPfS_S_j --------------------------
	.section	.nv.constant0._Z13kDotProduct_rPfS_S_j,"a",@progbits
	.sectionflags	@""
	.align	4
.nv.constant0._Z13kDotProduct_rPfS_S_j:
	.zero		924


//--------------------- .nv.constant0._Z5kTilePKfPfjjjj --------------------------
	.section	.nv.constant0._Z5kTilePKfPfjjjj,"a",@progbits
	.sectionflags	@""
	.align	4
.nv.constant0._Z5kTilePKfPfjjjj:
	.zero		928


//--------------------- .nv.constant0._Z9kReflectHPfS_iiiib --------------------------
	.section	.nv.constant0._Z9kReflectHPfS_iiiib,"a",@progbits
	.sectionflags	@""
	.align	4
.nv.constant0._Z9kReflectHPfS_iiiib:
	.zero		929


//--------------------- SYMBOLS --------------------------

	.type		.nv.reservedSmem.offset0,@object
	.size		.nv.reservedSmem.offset0,0x4
	.type		.nv.reservedSmem.cap,@object
	.size		.nv.reservedSmem.cap,0x4
